//
// Generated by NVIDIA NVVM Compiler
//
// Compiler Build ID: CL-36424714
// Cuda compilation tools, release 13.0, V13.0.88
// Based on NVVM 20.0.0
//

.version 9.0
.target sm_100
.address_size 64

	// .globl	_Z3dftPdP7double2i
.func  (.param .align 16 .b8 func_retval0[16]) __internal_trig_reduction_slowpathd
(
	.param .b64 __internal_trig_reduction_slowpathd_param_0
)
;
.global .align 8 .b8 __cudart_i2opi_d[144] = {8, 93, 141, 31, 177, 95, 251, 107, 234, 146, 82, 138, 247, 57, 7, 61, 123, 241, 229, 235, 199, 186, 39, 117, 45, 234, 95, 158, 102, 63, 70, 79, 183, 9, 203, 39, 207, 126, 54, 109, 31, 109, 10, 90, 139, 17, 47, 239, 15, 152, 5, 222, 255, 151, 248, 31, 59, 40, 249, 189, 139, 95, 132, 156, 244, 57, 83, 131, 57, 214, 145, 57, 65, 126, 95, 180, 38, 112, 156, 233, 132, 68, 187, 46, 245, 53, 130, 232, 62, 167, 41, 177, 28, 235, 29, 254, 28, 146, 209, 9, 234, 46, 73, 6, 224, 210, 77, 66, 58, 110, 36, 183, 97, 197, 187, 222, 171, 99, 81, 254, 65, 144, 67, 60, 153, 149, 98, 219, 192, 221, 52, 245, 209, 87, 39, 252, 41, 21, 68, 78, 110, 131, 249, 162};

.visible .entry _Z3dftPdP7double2i(
	.param .u64 .ptr .align 1 _Z3dftPdP7double2i_param_0,
	.param .u64 .ptr .align 1 _Z3dftPdP7double2i_param_1,
	.param .u32 _Z3dftPdP7double2i_param_2
)
{
	.reg .pred 	%p<11>;
	.reg .b32 	%r<64>;
	.reg .b32 	%f<3>;
	.reg .b64 	%rd<10>;
	.reg .b64 	%fd<105>;

	ld.param.u64 	%rd2, [_Z3dftPdP7double2i_param_0];
	ld.param.u32 	%r20, [_Z3dftPdP7double2i_param_2];
	mov.u32 	%r21, %ctaid.x;
	mov.u32 	%r22, %ntid.x;
	mov.u32 	%r23, %tid.x;
	mad.lo.s32 	%r1, %r21, %r22, %r23;
	mov.u32 	%r24, %ctaid.y;
	mov.u32 	%r25, %ntid.y;
	mov.u32 	%r26, %tid.y;
	mad.lo.s32 	%r27, %r24, %r25, %r26;
	max.s32 	%r28, %r1, %r27;
	setp.ge.s32 	%p1, %r28, %r20;
	@%p1 bra 	$L__BB0_15;
	cvt.rn.f64.u32 	%fd1, %r20;
	cvta.to.global.u64 	%rd1, %rd2;
	mov.f64 	%fd99, 0d0000000000000000;
	mov.b32 	%r59, 0;
	neg.s32 	%r4, %r20;
	mov.f64 	%fd100, %fd99;
$L__BB0_2:
	mul.lo.s32 	%r31, %r59, %r1;
	cvt.rn.f64.s32 	%fd28, %r31;
	div.rn.f64 	%fd4, %fd28, %fd1;
	mul.lo.s32 	%r61, %r59, %r20;
	mov.b32 	%r60, 0;
	mov.u32 	%r62, %r4;
$L__BB0_3:
	cvt.rn.f64.u32 	%fd29, %r60;
	div.rn.f64 	%fd30, %fd29, %fd1;
	add.f64 	%fd31, %fd4, %fd30;
	mul.f64 	%fd7, %fd31, 0d0000000000000000;
	add.f64 	%fd8, %fd7, 0d0000000000000000;
	fma.rn.f64 	%fd9, %fd31, 0dC01921FB54442D18, 0d0000000000000000;
	abs.f64 	%fd10, %fd9;
	setp.neu.f64 	%p2, %fd10, 0d7FF0000000000000;
	@%p2 bra 	$L__BB0_5;
	mov.f64 	%fd37, 0d0000000000000000;
	mul.rn.f64 	%fd101, %fd9, %fd37;
	mov.b32 	%r63, 0;
	bra.uni 	$L__BB0_7;
$L__BB0_5:
	mul.f64 	%fd32, %fd9, 0d3FE45F306DC9C883;
	cvt.rni.s32.f64 	%r63, %fd32;
	cvt.rn.f64.s32 	%fd33, %r63;
	fma.rn.f64 	%fd34, %fd33, 0dBFF921FB54442D18, %fd9;
	fma.rn.f64 	%fd35, %fd33, 0dBC91A62633145C00, %fd34;
	fma.rn.f64 	%fd101, %fd33, 0dB97B839A252049C0, %fd35;
	setp.ltu.f64 	%p3, %fd10, 0d41E0000000000000;
	@%p3 bra 	$L__BB0_7;
	{ // callseq 0, 0
	.param .b64 param0;
	st.param.f64 	[param0], %fd9;
	.param .align 16 .b8 retval0[16];
	call.uni (retval0), 
	__internal_trig_reduction_slowpathd, 
	(
	param0
	);
	ld.param.f64 	%fd101, [retval0];
	ld.param.b32 	%r63, [retval0+8];
	} // callseq 0
$L__BB0_7:
	mul.rn.f64 	%fd38, %fd101, %fd101;
	fma.rn.f64 	%fd39, %fd38, 0dBDA8FF8320FD8164, 0d3E21EEA7C1EF8528;
	fma.rn.f64 	%fd40, %fd39, %fd38, 0dBE927E4F8E06E6D9;
	fma.rn.f64 	%fd41, %fd40, %fd38, 0d3EFA01A019DDBCE9;
	fma.rn.f64 	%fd42, %fd41, %fd38, 0dBF56C16C16C15D47;
	fma.rn.f64 	%fd43, %fd42, %fd38, 0d3FA5555555555551;
	fma.rn.f64 	%fd44, %fd43, %fd38, 0dBFE0000000000000;
	fma.rn.f64 	%fd45, %fd44, %fd38, 0d3FF0000000000000;
	fma.rn.f64 	%fd46, %fd38, 0d3DE5DB65F9785EBA, 0dBE5AE5F12CB0D246;
	fma.rn.f64 	%fd47, %fd46, %fd38, 0d3EC71DE369ACE392;
	fma.rn.f64 	%fd48, %fd47, %fd38, 0dBF2A01A019DB62A1;
	fma.rn.f64 	%fd49, %fd48, %fd38, 0d3F81111111110818;
	fma.rn.f64 	%fd50, %fd49, %fd38, 0dBFC5555555555554;
	fma.rn.f64 	%fd51, %fd50, %fd38, 0d0000000000000000;
	fma.rn.f64 	%fd52, %fd51, %fd101, %fd101;
	and.b32  	%r34, %r63, 1;
	setp.eq.b32 	%p4, %r34, 1;
	{
	.reg .b32 %temp; 
	mov.b64 	{%temp, %r35}, %fd52;
	}
	{
	.reg .b32 %temp; 
	mov.b64 	{%r36, %temp}, %fd52;
	}
	xor.b32  	%r37, %r35, -2147483648;
	mov.b64 	%fd53, {%r36, %r37};
	selp.f64 	%fd102, %fd45, %fd52, %p4;
	selp.f64 	%fd103, %fd53, %fd45, %p4;
	and.b32  	%r38, %r63, 2;
	setp.eq.s32 	%p5, %r38, 0;
	@%p5 bra 	$L__BB0_9;
	{
	.reg .b32 %temp; 
	mov.b64 	{%temp, %r39}, %fd102;
	}
	{
	.reg .b32 %temp; 
	mov.b64 	{%r40, %temp}, %fd102;
	}
	xor.b32  	%r41, %r39, -2147483648;
	mov.b64 	%fd102, {%r40, %r41};
	{
	.reg .b32 %temp; 
	mov.b64 	{%temp, %r42}, %fd103;
	}
	{
	.reg .b32 %temp; 
	mov.b64 	{%r43, %temp}, %fd103;
	}
	xor.b32  	%r44, %r42, -2147483648;
	mov.b64 	%fd103, {%r43, %r44};
$L__BB0_9:
	fma.rn.f64 	%fd54, %fd8, 0d3FF71547652B82FE, 0d4338000000000000;
	{
	.reg .b32 %temp; 
	mov.b64 	{%r12, %temp}, %fd54;
	}
	mov.f64 	%fd55, 0dC338000000000000;
	add.rn.f64 	%fd56, %fd54, %fd55;
	fma.rn.f64 	%fd57, %fd56, 0dBFE62E42FEFA39EF, %fd8;
	fma.rn.f64 	%fd58, %fd56, 0dBC7ABC9E3B39803F, %fd57;
	fma.rn.f64 	%fd59, %fd58, 0d3E5ADE1569CE2BDF, 0d3E928AF3FCA213EA;
	fma.rn.f64 	%fd60, %fd59, %fd58, 0d3EC71DEE62401315;
	fma.rn.f64 	%fd61, %fd60, %fd58, 0d3EFA01997C89EB71;
	fma.rn.f64 	%fd62, %fd61, %fd58, 0d3F2A01A014761F65;
	fma.rn.f64 	%fd63, %fd62, %fd58, 0d3F56C16C1852B7AF;
	fma.rn.f64 	%fd64, %fd63, %fd58, 0d3F81111111122322;
	fma.rn.f64 	%fd65, %fd64, %fd58, 0d3FA55555555502A1;
	fma.rn.f64 	%fd66, %fd65, %fd58, 0d3FC5555555555511;
	fma.rn.f64 	%fd67, %fd66, %fd58, 0d3FE000000000000B;
	fma.rn.f64 	%fd68, %fd67, %fd58, 0d3FF0000000000000;
	fma.rn.f64 	%fd69, %fd68, %fd58, 0d3FF0000000000000;
	{
	.reg .b32 %temp; 
	mov.b64 	{%r13, %temp}, %fd69;
	}
	{
	.reg .b32 %temp; 
	mov.b64 	{%temp, %r14}, %fd69;
	}
	shl.b32 	%r45, %r12, 20;
	add.s32 	%r46, %r45, %r14;
	mov.b64 	%fd104, {%r13, %r46};
	{
	.reg .b32 %temp; 
	mov.b64 	{%temp, %r47}, %fd8;
	}
	mov.b32 	%f2, %r47;
	abs.f32 	%f1, %f2;
	setp.lt.f32 	%p6, %f1, 0f4086232B;
	@%p6 bra 	$L__BB0_12;
	setp.lt.f64 	%p7, %fd7, 0d0000000000000000;
	add.f64 	%fd70, %fd8, 0d7FF0000000000000;
	selp.f64 	%fd104, 0d0000000000000000, %fd70, %p7;
	setp.geu.f32 	%p8, %f1, 0f40874800;
	@%p8 bra 	$L__BB0_12;
	shr.u32 	%r48, %r12, 31;
	add.s32 	%r49, %r12, %r48;
	shr.s32 	%r50, %r49, 1;
	shl.b32 	%r51, %r50, 20;
	add.s32 	%r52, %r14, %r51;
	mov.b64 	%fd71, {%r13, %r52};
	sub.s32 	%r53, %r12, %r50;
	shl.b32 	%r54, %r53, 20;
	add.s32 	%r55, %r54, 1072693248;
	mov.b32 	%r56, 0;
	mov.b64 	%fd72, {%r56, %r55};
	mul.f64 	%fd104, %fd72, %fd71;
$L__BB0_12:
	mul.f64 	%fd73, %fd103, %fd104;
	mul.f64 	%fd74, %fd102, %fd104;
	mul.wide.u32 	%rd4, %r61, 8;
	add.s64 	%rd5, %rd1, %rd4;
	ld.global.f64 	%fd75, [%rd5];
	mul.f64 	%fd76, %fd75, %fd73;
	mul.f64 	%fd77, %fd74, 0d0000000000000000;
	sub.f64 	%fd78, %fd76, %fd77;
	mul.f64 	%fd79, %fd73, 0d0000000000000000;
	fma.rn.f64 	%fd80, %fd75, %fd74, %fd79;
	add.f64 	%fd99, %fd99, %fd78;
	add.f64 	%fd100, %fd100, %fd80;
	add.s32 	%r62, %r62, 1;
	setp.ne.s32 	%p9, %r62, 0;
	add.s32 	%r61, %r61, 1;
	add.s32 	%r60, %r60, %r27;
	@%p9 bra 	$L__BB0_3;
	add.s32 	%r59, %r59, 1;
	setp.ne.s32 	%p10, %r59, %r20;
	@%p10 bra 	$L__BB0_2;
	ld.param.u64 	%rd9, [_Z3dftPdP7double2i_param_1];
	mul.lo.s32 	%r57, %r20, %r20;
	cvt.rn.f64.u32 	%fd81, %r57;
	rcp.rn.f64 	%fd82, %fd81;
	mul.f64 	%fd83, %fd82, %fd99;
	mul.f64 	%fd84, %fd82, %fd100;
	mul.f64 	%fd85, %fd82, %fd81;
	mul.f64 	%fd86, %fd82, 0d0000000000000000;
	mul.f64 	%fd87, %fd86, %fd86;
	fma.rn.f64 	%fd88, %fd85, %fd85, %fd87;
	rcp.rn.f64 	%fd89, %fd88;
	mul.f64 	%fd90, %fd85, %fd83;
	fma.rn.f64 	%fd91, %fd86, %fd84, %fd90;
	mul.f64 	%fd92, %fd89, %fd91;
	mul.f64 	%fd93, %fd85, %fd84;
	mul.f64 	%fd94, %fd86, %fd83;
	sub.f64 	%fd95, %fd93, %fd94;
	mul.f64 	%fd96, %fd89, %fd95;
	mad.lo.s32 	%r58, %r20, %r1, %r27;
	cvta.to.global.u64 	%rd6, %rd9;
	mul.wide.s32 	%rd7, %r58, 16;
	add.s64 	%rd8, %rd6, %rd7;
	st.global.v2.f64 	[%rd8], {%fd92, %fd96};
$L__BB0_15:
	ret;

}
.func  (.param .align 16 .b8 func_retval0[16]) __internal_trig_reduction_slowpathd(
	.param .b64 __internal_trig_reduction_slowpathd_param_0
)
{
	.local .align 8 .b8 	__local_depot1[40];
	.reg .b64 	%SP;
	.reg .b64 	%SPL;
	.reg .pred 	%p<10>;
	.reg .b32 	%r<47>;
	.reg .b64 	%rd<74>;
	.reg .b64 	%fd<5>;

	mov.u64 	%SPL, __local_depot1;
	ld.param.f64 	%fd4, [__internal_trig_reduction_slowpathd_param_0];
	add.u64 	%rd1, %SPL, 0;
	{
	.reg .b32 %temp; 
	mov.b64 	{%temp, %r1}, %fd4;
	}
	shr.u32 	%r2, %r1, 20;
	and.b32  	%r3, %r2, 2047;
	setp.eq.s32 	%p1, %r3, 2047;
	mov.b32 	%r46, 0;
	@%p1 bra 	$L__BB1_9;
	add.s32 	%r20, %r3, -1024;
	mov.b64 	%rd20, %fd4;
	shl.b64 	%rd2, %rd20, 11;
	shr.u32 	%r4, %r20, 6;
	sub.s32 	%r45, 15, %r4;
	sub.s32 	%r21, 19, %r4;
	setp.lt.u32 	%p2, %r20, 128;
	selp.b32 	%r6, 18, %r21, %p2;
	setp.ge.s32 	%p3, %r45, %r6;
	mov.b64 	%rd70, 0;
	@%p3 bra 	$L__BB1_4;
	add.s32 	%r23, %r6, %r4;
	neg.s32 	%r43, %r23;
	or.b64  	%rd3, %rd2, -9223372036854775808;
	mov.b64 	%rd70, 0;
	mov.b32 	%r42, 0;
	mov.u64 	%rd25, __cudart_i2opi_d;
	mov.u32 	%r44, %r45;
$L__BB1_3:
	.pragma "nounroll";
	mul.wide.s32 	%rd22, %r42, 8;
	add.s64 	%rd23, %rd1, %rd22;
	mul.wide.s32 	%rd24, %r44, 8;
	add.s64 	%rd26, %rd25, %rd24;
	ld.global.nc.u64 	%rd27, [%rd26];
	{
	.reg .u32 %r0, %r1, %r2, %r3, %alo, %ahi, %blo, %bhi, %clo, %chi;
	mov.b64 	{%alo,%ahi}, %rd27;
	mov.b64 	{%blo,%bhi}, %rd3;
	mov.b64 	{%clo,%chi}, %rd70;
	mad.lo.cc.u32 	%r0, %alo, %blo, %clo;
	madc.hi.cc.u32 	%r1, %alo, %blo, %chi;
	madc.hi.u32 	%r2, %alo, %bhi, 0;
	mad.lo.cc.u32 	%r1, %alo, %bhi, %r1;
	madc.hi.cc.u32 	%r2, %ahi, %blo, %r2;
	madc.hi.u32 	%r3, %ahi, %bhi, 0;
	mad.lo.cc.u32 	%r1, %ahi, %blo, %r1;
	madc.lo.cc.u32 	%r2, %ahi, %bhi, %r2;
	addc.u32 	%r3, %r3, 0;
	mov.b64 	%rd28, {%r0,%r1};
	mov.b64 	%rd70, {%r2,%r3};
	}
	st.local.u64 	[%rd23], %rd28;
	add.s32 	%r44, %r44, 1;
	add.s32 	%r43, %r43, 1;
	add.s32 	%r42, %r42, 1;
	setp.ne.s32 	%p4, %r43, -15;
	mov.u32 	%r45, %r6;
	@%p4 bra 	$L__BB1_3;
$L__BB1_4:
	cvt.s64.s32 	%rd29, %r45;
	cvt.u64.u32 	%rd30, %r4;
	add.s64 	%rd31, %rd30, %rd29;
	shl.b64 	%rd32, %rd31, 3;
	add.s64 	%rd33, %rd1, %rd32;
	st.local.u64 	[%rd33+-120], %rd70;
	and.b32  	%r15, %r2, 63;
	ld.local.u64 	%rd72, [%rd1+16];
	ld.local.u64 	%rd71, [%rd1+24];
	setp.eq.s32 	%p5, %r15, 0;
	@%p5 bra 	$L__BB1_6;
	shl.b64 	%rd34, %rd71, %r15;
	shr.u64 	%rd35, %rd72, 1;
	xor.b32  	%r24, %r15, 63;
	shr.u64 	%rd36, %rd35, %r24;
	or.b64  	%rd71, %rd34, %rd36;
	ld.local.u64 	%rd37, [%rd1+8];
	shl.b64 	%rd38, %rd72, %r15;
	shr.u64 	%rd39, %rd37, 1;
	shr.u64 	%rd40, %rd39, %r24;
	or.b64  	%rd72, %rd38, %rd40;
$L__BB1_6:
	and.b32  	%r25, %r1, -2147483648;
	shr.u64 	%rd41, %rd71, 62;
	cvt.u32.u64 	%r26, %rd41;
	mov.b64 	{%r27, %r28}, %rd71;
	mov.b64 	{%r29, %r30}, %rd72;
	shf.l.wrap.b32 	%r31, %r30, %r27, 2;
	shf.l.wrap.b32 	%r32, %r27, %r28, 2;
	mov.b64 	%rd42, {%r31, %r32};
	shl.b64 	%rd43, %rd72, 2;
	shr.u64 	%rd44, %rd42, 63;
	cvt.u32.u64 	%r33, %rd44;
	add.s32 	%r34, %r33, %r26;
	setp.eq.s32 	%p6, %r25, 0;
	neg.s32 	%r35, %r34;
	selp.b32 	%r46, %r34, %r35, %p6;
	setp.gt.s64 	%p7, %rd42, -1;
	mov.b64 	%rd45, 0;
	{
	.reg .u32 %r0, %r1, %r2, %r3, %a0, %a1, %a2, %a3, %b0, %b1, %b2, %b3;
	mov.b64 	{%a0,%a1}, %rd45;
	mov.b64 	{%a2,%a3}, %rd45;
	mov.b64 	{%b0,%b1}, %rd43;
	mov.b64 	{%b2,%b3}, %rd42;
	sub.cc.u32 	%r0, %a0, %b0;
	subc.cc.u32 	%r1, %a1, %b1;
	subc.cc.u32 	%r2, %a2, %b2;
	subc.u32 	%r3, %a3, %b3;
	mov.b64 	%rd46, {%r0,%r1};
	mov.b64 	%rd47, {%r2,%r3};
	}
	xor.b32  	%r36, %r25, -2147483648;
	selp.b64 	%rd73, %rd42, %rd47, %p7;
	selp.b64 	%rd14, %rd43, %rd46, %p7;
	selp.b32 	%r17, %r25, %r36, %p7;
	clz.b64 	%r37, %rd73;
	cvt.u64.u32 	%rd15, %r37;
	setp.eq.s32 	%p8, %r37, 0;
	@%p8 bra 	$L__BB1_8;
	cvt.u32.u64 	%r38, %rd15;
	and.b32  	%r39, %r38, 63;
	shl.b64 	%rd48, %rd73, %r39;
	shr.u64 	%rd49, %rd14, 1;
	not.b32 	%r40, %r38;
	and.b32  	%r41, %r40, 63;
	shr.u64 	%rd50, %rd49, %r41;
	or.b64  	%rd73, %rd48, %rd50;
$L__BB1_8:
	mov.b64 	%rd51, -3958705157555305931;
	{
	.reg .u32 %r0, %r1, %r2, %r3, %alo, %ahi, %blo, %bhi;
	mov.b64 	{%alo,%ahi}, %rd73;
	mov.b64 	{%blo,%bhi}, %rd51;
	mul.lo.u32 	%r0, %alo, %blo;
	mul.hi.u32 	%r1, %alo, %blo;
	mad.lo.cc.u32 	%r1, %alo, %bhi, %r1;
	madc.hi.u32 	%r2, %alo, %bhi, 0;
	mad.lo.cc.u32 	%r1, %ahi, %blo, %r1;
	madc.hi.cc.u32 	%r2, %ahi, %blo, %r2;
	madc.hi.u32 	%r3, %ahi, %bhi, 0;
	mad.lo.cc.u32 	%r2, %ahi, %bhi, %r2;
	addc.u32 	%r3, %r3, 0;
	mov.b64 	%rd52, {%r0,%r1};
	mov.b64 	%rd53, {%r2,%r3};
	}
	setp.gt.s64 	%p9, %rd53, 0;
	{
	.reg .u32 %r0, %r1, %r2, %r3, %a0, %a1, %a2, %a3, %b0, %b1, %b2, %b3;
	mov.b64 	{%a0,%a1}, %rd52;
	mov.b64 	{%a2,%a3}, %rd53;
	mov.b64 	{%b0,%b1}, %rd52;
	mov.b64 	{%b2,%b3}, %rd53;
	add.cc.u32 	%r0, %a0, %b0;
	addc.cc.u32 	%r1, %a1, %b1;
	addc.cc.u32 	%r2, %a2, %b2;
	addc.u32 	%r3, %a3, %b3;
	mov.b64 	%rd54, {%r0,%r1};
	mov.b64 	%rd55, {%r2,%r3};
	}
	selp.b64 	%rd56, %rd55, %rd53, %p9;
	selp.s64 	%rd57, -1, 0, %p9;
	sub.s64 	%rd58, %rd57, %rd15;
	cvt.u64.u32 	%rd59, %r17;
	shl.b64 	%rd60, %rd59, 32;
	add.s64 	%rd61, %rd56, 1;
	shr.u64 	%rd62, %rd61, 10;
	add.s64 	%rd63, %rd62, 1;
	shr.u64 	%rd64, %rd63, 1;
	shl.b64 	%rd65, %rd58, 52;
	add.s64 	%rd66, %rd65, %rd64;
	add.s64 	%rd67, %rd66, 4602678819172646912;
	or.b64  	%rd68, %rd67, %rd60;
	mov.b64 	%fd4, %rd68;
$L__BB1_9:
	st.param.f64 	[func_retval0], %fd4;
	st.param.b32 	[func_retval0+8], %r46;
	ret;

}


// ===== COMPILED SASS (sm_100) =====

	.target	sm_100

	.elftype	@"ET_EXEC"


//--------------------- .note.nv.tkinfo           --------------------------
	.section	.note.nv.tkinfo,"",@"SHT_NOTE"
	.sectionflags	@"SHF_NOTE_NV_TKINFO"
	.tkinfo
        /*0018*/ 	.word	0x00000002
        /*0030*/ 	.string	""
        /*0030*/ 	.string	"ptxas"
        /*0030*/ 	.string	"Cuda compilation tools, release 13.0, V13.0.88"
        /*0030*/ 	.string	"Build cuda_13.0.r13.0/compiler.36424714_0"
        /*0030*/ 	.string	"-arch sm_100 -m 64 "



//--------------------- .note.nv.cuinfo           --------------------------
	.section	.note.nv.cuinfo,"",@"SHT_NOTE"
	.sectionflags	@"SHF_NOTE_NV_CUINFO"
        /*0018*/ 	.short	0x0002
        /*001a*/ 	.short	0x0064
        /*001c*/ 	.short	0x0082
	.zero		2


//--------------------- .nv.info                  --------------------------
	.section	.nv.info,"",@"SHT_CUDA_INFO"
	.align	4


	//----- nvinfo : EIATTR_REGCOUNT
	.align		4
        /*0000*/ 	.byte	0x04, 0x2f
        /*0002*/ 	.short	(.L_2 - .L_1)
	.align		4
.L_1:
        /*0004*/ 	.word	index@(_Z3dftPdP7double2i)
        /*0008*/ 	.word	0x00000028


	//----- nvinfo : EIATTR_FRAME_SIZE
	.align		4
.L_2:
        /*000c*/ 	.byte	0x04, 0x11
        /*000e*/ 	.short	(.L_4 - .L_3)
	.align		4
.L_3:
        /*0010*/ 	.word	index@($_Z3dftPdP7double2i$__internal_trig_reduction_slowpathd)
        /*0014*/ 	.word	0x00000028


	//----- nvinfo : EIATTR_FRAME_SIZE
	.align		4
.L_4:
        /*0018*/ 	.byte	0x04, 0x11
        /*001a*/ 	.short	(.L_6 - .L_5)
	.align		4
.L_5:
        /*001c*/ 	.word	index@($__internal_1_$__cuda_sm20_div_rn_f64_full)
        /*0020*/ 	.word	0x00000028


	//----- nvinfo : EIATTR_FRAME_SIZE
	.align		4
.L_6:
        /*0024*/ 	.byte	0x04, 0x11
        /*0026*/ 	.short	(.L_8 - .L_7)
	.align		4
.L_7:
        /*0028*/ 	.word	index@($__internal_0_$__cuda_sm20_dblrcp_rn_slowpath_v3)
        /*002c*/ 	.word	0x00000028


	//----- nvinfo : EIATTR_FRAME_SIZE
	.align		4
.L_8:
        /*0030*/ 	.byte	0x04, 0x11
        /*0032*/ 	.short	(.L_10 - .L_9)
	.align		4
.L_9:
        /*0034*/ 	.word	index@(_Z3dftPdP7double2i)
        /*0038*/ 	.word	0x00000028


	//----- nvinfo : EIATTR_MIN_STACK_SIZE
	.align		4
.L_10:
        /*003c*/ 	.byte	0x04, 0x12
        /*003e*/ 	.short	(.L_12 - .L_11)
	.align		4
.L_11:
        /*0040*/ 	.word	index@(_Z3dftPdP7double2i)
        /*0044*/ 	.word	0x00000028
.L_12:


//--------------------- .nv.compat                --------------------------
	.section	.nv.compat,"",@"SHT_CUDA_COMPAT_INFO"
	.align	4
        /*0000*/ 	.byte	0x02, 0x09, 0x00, 0x00, 0x02, 0x02, 0x01, 0x00, 0x02, 0x05, 0x05, 0x00, 0x03, 0x07, 0x01, 0x01
        /*0010*/ 	.byte	0x02, 0x03, 0x00, 0x00, 0x02, 0x06, 0x01, 0x00, 0x04, 0x0b, 0x08, 0x00, 0x01, 0x00, 0x00, 0x00
        /*0020*/ 	.byte	0x00, 0x00, 0x00, 0x00


//--------------------- .nv.info._Z3dftPdP7double2i --------------------------
	.section	.nv.info._Z3dftPdP7double2i,"",@"SHT_CUDA_INFO"
	.sectionflags	@""
	.align	4


	//----- nvinfo : EIATTR_CUDA_API_VERSION
	.align		4
        /*0000*/ 	.byte	0x04, 0x37
        /*0002*/ 	.short	(.L_14 - .L_13)
.L_13:
        /*0004*/ 	.word	0x00000082


	//----- nvinfo : EIATTR_KPARAM_INFO
	.align		4
.L_14:
        /*0008*/ 	.byte	0x04, 0x17
        /*000a*/ 	.short	(.L_16 - .L_15)
.L_15:
        /*000c*/ 	.word	0x00000000
        /*0010*/ 	.short	0x0002
        /*0012*/ 	.short	0x0010
        /*0014*/ 	.byte	0x00, 0xf0, 0x11, 0x00


	//----- nvinfo : EIATTR_KPARAM_INFO
	.align		4
.L_16:
        /*0018*/ 	.byte	0x04, 0x17
        /*001a*/ 	.short	(.L_18 - .L_17)
.L_17:
        /*001c*/ 	.word	0x00000000
        /*0020*/ 	.short	0x0001
        /*0022*/ 	.short	0x0008
        /*0024*/ 	.byte	0x00, 0xf5, 0x21, 0x00


	//----- nvinfo : EIATTR_KPARAM_INFO
	.align		4
.L_18:
        /*0028*/ 	.byte	0x04, 0x17
        /*002a*/ 	.short	(.L_20 - .L_19)
.L_19:
        /*002c*/ 	.word	0x00000000
        /*0030*/ 	.short	0x0000
        /*0032*/ 	.short	0x0000
        /*0034*/ 	.byte	0x00, 0xf5, 0x21, 0x00


	//----- nvinfo : EIATTR_SPARSE_MMA_MASK
	.align		4
.L_20:
        /*0038*/ 	.byte	0x03, 0x50
        /*003a*/ 	.short	0x0000


	//----- nvinfo : EIATTR_MAXREG_COUNT
	.align		4
        /*003c*/ 	.byte	0x03, 0x1b
        /*003e*/ 	.short	0x00ff


	//----- nvinfo : EIATTR_MERCURY_ISA_VERSION
	.align		4
        /*0040*/ 	.byte	0x03, 0x5f
        /*0042*/ 	.short	0x0101


	//----- nvinfo : EIATTR_VRC_CTA_INIT_COUNT
	.align		4
        /*0044*/ 	.byte	0x02, 0x4a
	.zero		1
	.zero		1


	//----- nvinfo : EIATTR_EXIT_INSTR_OFFSETS
	.align		4
        /*0048*/ 	.byte	0x04, 0x1c
        /*004a*/ 	.short	(.L_22 - .L_21)


	//   ....[0]....
.L_21:
        /*004c*/ 	.word	0x000000d0


	//   ....[1]....
        /*0050*/ 	.word	0x000011f0


	//----- nvinfo : EIATTR_CRS_STACK_SIZE
	.align		4
.L_22:
        /*0054*/ 	.byte	0x04, 0x1e
        /*0056*/ 	.short	(.L_24 - .L_23)
.L_23:
        /*0058*/ 	.word	0x00000000


	//----- nvinfo : EIATTR_CBANK_PARAM_SIZE
	.align		4
.L_24:
        /*005c*/ 	.byte	0x03, 0x19
        /*005e*/ 	.short	0x0014


	//----- nvinfo : EIATTR_PARAM_CBANK
	.align		4
        /*0060*/ 	.byte	0x04, 0x0a
        /*0062*/ 	.short	(.L_26 - .L_25)
	.align		4
.L_25:
        /*0064*/ 	.word	index@(.nv.constant0._Z3dftPdP7double2i)
        /*0068*/ 	.short	0x0380
        /*006a*/ 	.short	0x0014


	//----- nvinfo : EIATTR_SW_WAR
	.align		4
.L_26:
        /*006c*/ 	.byte	0x04, 0x36
        /*006e*/ 	.short	(.L_28 - .L_27)
.L_27:
        /*0070*/ 	.word	0x00000008
.L_28:


//--------------------- .nv.callgraph             --------------------------
	.section	.nv.callgraph,"",@"SHT_CUDA_CALLGRAPH"
	.align	4
	.sectionentsize	8
	.align		4
        /*0000*/ 	.word	0x00000000
	.align		4
        /*0004*/ 	.word	0xffffffff
	.align		4
        /*0008*/ 	.word	0x00000000
	.align		4
        /*000c*/ 	.word	0xfffffffe
	.align		4
        /*0010*/ 	.word	0x00000000
	.align		4
        /*0014*/ 	.word	0xfffffffd
	.align		4
        /*0018*/ 	.word	0x00000000
	.align		4
        /*001c*/ 	.word	0xfffffffc


//--------------------- .nv.constant4             --------------------------
	.section	.nv.constant4,"a",@progbits
	.align	8
	.align		8
.nv.constant4:
        /*0000*/ 	.dword	__cudart_i2opi_d


//--------------------- .text._Z3dftPdP7double2i  --------------------------
	.section	.text._Z3dftPdP7double2i,"ax",@progbits
	.align	128
        .global         _Z3dftPdP7double2i
        .type           _Z3dftPdP7double2i,@function
        .size           _Z3dftPdP7double2i,(.L_x_30 - _Z3dftPdP7double2i)
        .other          _Z3dftPdP7double2i,@"STO_CUDA_ENTRY STV_DEFAULT"
_Z3dftPdP7double2i:
.text._Z3dftPdP7double2i:
[----:B------:R-:W0:Y:S01]  /*0000*/  LDC R1, c[0x0][0x37c] ;  /* 0x0000df00ff017b82 */ /* 0x000e220000000800 */
[----:B------:R-:W1:Y:S07]  /*0010*/  S2R R3, SR_TID.X ;  /* 0x0000000000037919 */ /* 0x000e6e0000002100 */
[----:B------:R-:W1:Y:S01]  /*0020*/  LDC R4, c[0x0][0x360] ;  /* 0x0000d800ff047b82 */ /* 0x000e620000000800 */
[----:B------:R-:W2:Y:S01]  /*0030*/  LDCU UR4, c[0x0][0x390] ;  /* 0x00007200ff0477ac */ /* 0x000ea20008000800 */
[----:B0-----:R-:W-:Y:S01]  /*0040*/  VIADD R1, R1, 0xffffffd8 ;  /* 0xffffffd801017836 */ /* 0x001fe20000000000 */
[----:B------:R-:W0:Y:S05]  /*0050*/  S2R R0, SR_TID.Y ;  /* 0x0000000000007919 */ /* 0x000e2a0000002200 */
[----:B------:R-:W1:Y:S08]  /*0060*/  S2UR UR5, SR_CTAID.X ;  /* 0x00000000000579c3 */ /* 0x000e700000002500 */
[----:B------:R-:W0:Y:S08]  /*0070*/  S2UR UR6, SR_CTAID.Y ;  /* 0x00000000000679c3 */ /* 0x000e300000002600 */
[----:B------:R-:W0:Y:S01]  /*0080*/  LDC R5, c[0x0][0x364] ;  /* 0x0000d900ff057b82 */ /* 0x000e220000000800 */
[----:B-1----:R-:W-:-:S02]  /*0090*/  IMAD R4, R4, UR5, R3 ;  /* 0x0000000504047c24 */ /* 0x002fc4000f8e0203 */
[----:B0-----:R-:W-:-:S05]  /*00a0*/  IMAD R5, R5, UR6, R0 ;  /* 0x0000000605057c24 */ /* 0x001fca000f8e0200 */
[----:B------:R-:W-:-:S04]  /*00b0*/  VIMNMX R0, PT, PT, R4, R5, !PT ;  /* 0x0000000504007248 */ /* 0x000fc80007fe0100 */
[----:B--2---:R-:W-:-:S13]  /*00c0*/  ISETP.GE.AND P0, PT, R0, UR4, PT ;  /* 0x0000000400007c0c */ /* 0x004fda000bf06270 */
[----:B------:R-:W-:Y:S05]  /*00d0*/  @P0 EXIT ;  /* 0x000000000000094d */ /* 0x000fea0003800000 */
[----:B------:R-:W-:Y:S02]  /*00e0*/  CS2R R14, SRZ ;  /* 0x00000000000e7805 */ /* 0x000fe4000001ff00 */
[----:B------:R-:W-:Y:S01]  /*00f0*/  CS2R R16, SRZ ;  /* 0x0000000000107805 */ /* 0x000fe2000001ff00 */
[----:B------:R-:W0:Y:S01]  /*0100*/  I2F.F64.U32 R12, UR4 ;  /* 0x00000004000c7d12 */ /* 0x000e220008201800 */
[----:B------:R-:W-:Y:S01]  /*0110*/  UIADD3 UR6, UPT, UPT, -UR4, URZ, URZ ;  /* 0x000000ff04067290 */ /* 0x000fe2000fffe1ff */
[----:B------:R-:W1:Y:S02]  /*0120*/  LDCU.64 UR8, c[0x0][0x358] ;  /* 0x00006b00ff0877ac */ /* 0x000e640008000a00 */
[----:B------:R-:W-:-:S09]  /*0130*/  UMOV UR4, URZ ;  /* 0x000000ff00047c82 */ /* 0x000fd20008000000 */
.L_x_9:
[----:B0-----:R-:W0:Y:S01]  /*0140*/  MUFU.RCP64H R3, R13 ;  /* 0x0000000d00037308 */ /* 0x001e220000001800 */
[----:B------:R-:W-:Y:S01]  /*0150*/  IMAD.MOV.U32 R2, RZ, RZ, 0x1 ;  /* 0x00000001ff027424 */ /* 0x000fe200078e00ff */
[----:B------:R-:W-:Y:S01]  /*0160*/  BSSY.RECONVERGENT B0, `(.L_x_0) ;  /* 0x0000017000007945 */ /* 0x000fe20003800200 */
[----:B------:R-:W-:-:S06]  /*0170*/  IMAD R10, R4, UR4, RZ ;  /* 0x00000004040a7c24 */ /* 0x000fcc000f8e02ff */
[----:B------:R-:W2:Y:S01]  /*0180*/  I2F.F64 R10, R10 ;  /* 0x0000000a000a7312 */ /* 0x000ea20000201c00 */
[----:B0-----:R-:W-:Y:S01]  /*0190*/  DFMA R6, -R12, R2, 1 ;  /* 0x3ff000000c06742b */ /* 0x001fe20000000102 */
[----:B--2---:R-:W-:-:S07]  /*01a0*/  FSETP.GEU.AND P1, PT, |R11|, 6.5827683646048100446e-37, PT ;  /* 0x036000000b00780b */ /* 0x004fce0003f2e200 */
[----:B------:R-:W-:-:S08]  /*01b0*/  DFMA R6, R6, R6, R6 ;  /* 0x000000060606722b */ /* 0x000fd00000000006 */
[----:B------:R-:W-:-:S08]  /*01c0*/  DFMA R6, R2, R6, R2 ;  /* 0x000000060206722b */ /* 0x000fd00000000002 */
[----:B------:R-:W-:-:S08]  /*01d0*/  DFMA R2, -R12, R6, 1 ;  /* 0x3ff000000c02742b */ /* 0x000fd00000000106 */
[----:B------:R-:W-:-:S08]  /*01e0*/  DFMA R2, R6, R2, R6 ;  /* 0x000000020602722b */ /* 0x000fd00000000006 */
[----:B------:R-:W-:-:S08]  /*01f0*/  DMUL R6, R10, R2 ;  /* 0x000000020a067228 */ /* 0x000fd00000000000 */
[----:B------:R-:W-:-:S08]  /*0200*/  DFMA R8, -R12, R6, R10 ;  /* 0x000000060c08722b */ /* 0x000fd0000000010a */
[----:B------:R-:W-:-:S10]  /*0210*/  DFMA R2, R2, R8, R6 ;  /* 0x000000080202722b */ /* 0x000fd40000000006 */
[----:B------:R-:W-:-:S05]  /*0220*/  FFMA R0, RZ, R13, R3 ;  /* 0x0000000dff007223 */ /* 0x000fca0000000003 */
[----:B------:R-:W-:-:S13]  /*0230*/  FSETP.GT.AND P0, PT, |R0|, 1.469367938527859385e-39, PT ;  /* 0x001000000000780b */ /* 0x000fda0003f04200 */
[----:B------:R-:W-:Y:S05]  /*0240*/  @P0 BRA P1, `(.L_x_1) ;  /* 0x0000000000200947 */ /* 0x000fea0000800000 */
[----:B------:R-:W-:Y:S01]  /*0250*/  IMAD.MOV.U32 R8, RZ, RZ, R10 ;  /* 0x000000ffff087224 */ /* 0x000fe200078e000a */
[----:B------:R-:W-:Y:S01]  /*0260*/  MOV R30, 0x2b0 ;  /* 0x000002b0001e7802 */ /* 0x000fe20000000f00 */
[----:B------:R-:W-:Y:S02]  /*0270*/  IMAD.MOV.U32 R9, RZ, RZ, R11 ;  /* 0x000000ffff097224 */ /* 0x000fe400078e000b */
[----:B------:R-:W-:Y:S02]  /*0280*/  IMAD.MOV.U32 R10, RZ, RZ, R12 ;  /* 0x000000ffff0a7224 */ /* 0x000fe400078e000c */
[----:B------:R-:W-:-:S07]  /*0290*/  IMAD.MOV.U32 R11, RZ, RZ, R13 ;  /* 0x000000ffff0b7224 */ /* 0x000fce00078e000d */
[----:B-1----:R-:W-:Y:S05]  /*02a0*/  CALL.REL.NOINC `($__internal_1_$__cuda_sm20_div_rn_f64_full) ;  /* 0x0000001000747944 */ /* 0x002fea0003c00000 */
[----:B------:R-:W-:Y:S02]  /*02b0*/  IMAD.MOV.U32 R2, RZ, RZ, R8 ;  /* 0x000000ffff027224 */ /* 0x000fe400078e0008 */
[----:B------:R-:W-:-:S07]  /*02c0*/  IMAD.MOV.U32 R3, RZ, RZ, R9 ;  /* 0x000000ffff037224 */ /* 0x000fce00078e0009 */
.L_x_1:
[----:B-1----:R-:W-:Y:S05]  /*02d0*/  BSYNC.RECONVERGENT B0 ;  /* 0x0000000000007941 */ /* 0x002fea0003800200 */
.L_x_0:
[----:B------:R-:W0:Y:S01]  /*02e0*/  LDCU UR5, c[0x0][0x390] ;  /* 0x00007200ff0577ac */ /* 0x000e220008000800 */
[----:B------:R-:W-:Y:S01]  /*02f0*/  IMAD.MOV.U32 R6, RZ, RZ, RZ ;  /* 0x000000ffff067224 */ /* 0x000fe200078e00ff */
[----:B0-----:R-:W-:-:S06]  /*0300*/  UIMAD UR5, UR4, UR5, URZ ;  /* 0x00000005040572a4 */ /* 0x001fcc000f8e02ff */
[----:B------:R-:W-:Y:S01]  /*0310*/  IMAD.U32 R7, RZ, RZ, UR5 ;  /* 0x00000005ff077e24 */ /* 0x000fe2000f8e00ff */
[----:B------:R-:W-:-:S06]  /*0320*/  UMOV UR5, UR6 ;  /* 0x0000000600057c82 */ /* 0x000fcc0008000000 */
.L_x_8:
[----:B------:R-:W0:Y:S01]  /*0330*/  MUFU.RCP64H R9, R13 ;  /* 0x0000000d00097308 */ /* 0x000e220000001800 */
[----:B------:R-:W-:Y:S01]  /*0340*/  IMAD.MOV.U32 R8, RZ, RZ, 0x1 ;  /* 0x00000001ff087424 */ /* 0x000fe200078e00ff */
[----:B------:R-:W-:Y:S06]  /*0350*/  BSSY.RECONVERGENT B0, `(.L_x_2) ;  /* 0x0000014000007945 */ /* 0x000fec0003800200 */
[----:B------:R-:W1:Y:S01]  /*0360*/  I2F.F64.U32 R18, R6 ;  /* 0x0000000600127312 */ /* 0x000e620000201800 */
[----:B0-----:R-:W-:Y:S01]  /*0370*/  DFMA R10, -R12, R8, 1 ;  /* 0x3ff000000c0a742b */ /* 0x001fe20000000108 */
[----:B-1----:R-:W-:-:S07]  /*0380*/  FSETP.GEU.AND P1, PT, |R19|, 6.5827683646048100446e-37, PT ;  /* 0x036000001300780b */ /* 0x002fce0003f2e200 */
        /* <DEDUP_REMOVED lines=15> */
[----:B------:R-:W-:Y:S05]  /*0480*/  CALL.REL.NOINC `($__internal_1_$__cuda_sm20_div_rn_f64_full) ;  /* 0x0000000c00fc7944 */ /* 0x000fea0003c00000 */
.L_x_3:
[----:B------:R-:W-:Y:S05]  /*0490*/  BSYNC.RECONVERGENT B0 ;  /* 0x0000000000007941 */ /* 0x000fea0003800200 */
.L_x_2:
[----:B------:R-:W-:Y:S01]  /*04a0*/  DADD R8, R8, R2 ;  /* 0x0000000008087229 */ /* 0x000fe20000000002 */
[----:B------:R-:W-:Y:S01]  /*04b0*/  UMOV UR10, 0x54442d18 ;  /* 0x54442d18000a7882 */ /* 0x000fe20000000000 */
[----:B------:R-:W-:Y:S01]  /*04c0*/  UMOV UR11, 0x401921fb ;  /* 0x401921fb000b7882 */ /* 0x000fe20000000000 */
[----:B------:R-:W-:Y:S05]  /*04d0*/  BSSY.RECONVERGENT B0, `(.L_x_4) ;  /* 0x000001d000007945 */ /* 0x000fea0003800200 */
[----:B------:R-:W-:Y:S02]  /*04e0*/  DFMA R10, R8, -UR10, RZ ;  /* 0x8000000a080a7c2b */ /* 0x000fe400080000ff */
[----:B------:R-:W-:-:S06]  /*04f0*/  DMUL R18, RZ, R8 ;  /* 0x00000008ff127228 */ /* 0x000fcc0000000000 */
[----:B------:R-:W-:Y:S02]  /*0500*/  DSETP.NEU.AND P0, PT, |R10|, +INF , PT ;  /* 0x7ff000000a00742a */ /* 0x000fe40003f0d200 */
[----:B------:R-:W-:-:S12]  /*0510*/  DADD R20, RZ, R18 ;  /* 0x00000000ff147229 */ /* 0x000fd80000000012 */
[----:B------:R-:W-:Y:S01]  /*0520*/  @!P0 DMUL R8, RZ, R10 ;  /* 0x0000000aff088228 */ /* 0x000fe20000000000 */
[----:B------:R-:W-:Y:S01]  /*0530*/  @!P0 IMAD.MOV.U32 R0, RZ, RZ, RZ ;  /* 0x000000ffff008224 */ /* 0x000fe200078e00ff */
[----:B------:R-:W-:Y:S09]  /*0540*/  @!P0 BRA `(.L_x_5) ;  /* 0x0000000000548947 */ /* 0x000ff20003800000 */
[----:B------:R-:W-:Y:S01]  /*0550*/  UMOV UR10, 0x6dc9c883 ;  /* 0x6dc9c883000a7882 */ /* 0x000fe20000000000 */
[----:B------:R-:W-:Y:S01]  /*0560*/  UMOV UR11, 0x3fe45f30 ;  /* 0x3fe45f30000b7882 */ /* 0x000fe20000000000 */
[C---:B------:R-:W-:Y:S02]  /*0570*/  DSETP.GE.AND P0, PT, |R10|.reuse, 2.14748364800000000000e+09, PT ;  /* 0x41e000000a00742a */ /* 0x040fe40003f06200 */
[----:B------:R-:W-:Y:S01]  /*0580*/  DMUL R22, R10, UR10 ;  /* 0x0000000a0a167c28 */ /* 0x000fe20008000000 */
[----:B------:R-:W-:Y:S01]  /*0590*/  UMOV UR10, 0x54442d18 ;  /* 0x54442d18000a7882 */ /* 0x000fe20000000000 */
[----:B------:R-:W-:-:S04]  /*05a0*/  UMOV UR11, 0x3ff921fb ;  /* 0x3ff921fb000b7882 */ /* 0x000fc80000000000 */
[----:B------:R-:W0:Y:S08]  /*05b0*/  F2I.F64 R0, R22 ;  /* 0x0000001600007311 */ /* 0x000e300000301100 */
[----:B0-----:R-:W0:Y:S02]  /*05c0*/  I2F.F64 R8, R0 ;  /* 0x0000000000087312 */ /* 0x001e240000201c00 */
[----:B0-----:R-:W-:Y:S01]  /*05d0*/  DFMA R24, R8, -UR10, R10 ;  /* 0x8000000a08187c2b */ /* 0x001fe2000800000a */
[----:B------:R-:W-:Y:S01]  /*05e0*/  UMOV UR10, 0x33145c00 ;  /* 0x33145c00000a7882 */ /* 0x000fe20000000000 */
[----:B------:R-:W-:-:S06]  /*05f0*/  UMOV UR11, 0x3c91a626 ;  /* 0x3c91a626000b7882 */ /* 0x000fcc0000000000 */
[----:B------:R-:W-:Y:S01]  /*0600*/  DFMA R24, R8, -UR10, R24 ;  /* 0x8000000a08187c2b */ /* 0x000fe20008000018 */
[----:B------:R-:W-:Y:S01]  /*0610*/  UMOV UR10, 0x252049c0 ;  /* 0x252049c0000a7882 */ /* 0x000fe20000000000 */
[----:B------:R-:W-:-:S06]  /*0620*/  UMOV UR11, 0x397b839a ;  /* 0x397b839a000b7882 */ /* 0x000fcc0000000000 */
[----:B------:R-:W-:Y:S01]  /*0630*/  DFMA R8, R8, -UR10, R24 ;  /* 0x8000000a08087c2b */ /* 0x000fe20008000018 */
[----:B------:R-:W-:Y:S10]  /*0640*/  @!P0 BRA `(.L_x_5) ;  /* 0x0000000000148947 */ /* 0x000ff40003800000 */
[----:B------:R-:W-:-:S07]  /*0650*/  MOV R0, 0x670 ;  /* 0x0000067000007802 */ /* 0x000fce0000000f00 */
[----:B------:R-:W-:Y:S05]  /*0660*/  CALL.REL.NOINC `($_Z3dftPdP7double2i$__internal_trig_reduction_slowpathd) ;  /* 0x0000001000f47944 */ /* 0x000fea0003c00000 */
[----:B------:R-:W-:Y:S02]  /*0670*/  IMAD.MOV.U32 R0, RZ, RZ, R10 ;  /* 0x000000ffff007224 */ /* 0x000fe400078e000a */
[----:B------:R-:W-:Y:S02]  /*0680*/  IMAD.MOV.U32 R8, RZ, RZ, R26 ;  /* 0x000000ffff087224 */ /* 0x000fe400078e001a */
[----:B------:R-:W-:-:S07]  /*0690*/  IMAD.MOV.U32 R9, RZ, RZ, R27 ;  /* 0x000000ffff097224 */ /* 0x000fce00078e001b */
.L_x_5:
[----:B------:R-:W-:Y:S05]  /*06a0*/  BSYNC.RECONVERGENT B0 ;  /* 0x0000000000007941 */ /* 0x000fea0003800200 */
.L_x_4:
[----:B------:R-:W-:Y:S01]  /*06b0*/  IMAD.MOV.U32 R10, RZ, RZ, 0x652b82fe ;  /* 0x652b82feff0a7424 */ /* 0x000fe200078e00ff */
[----:B------:R-:W-:Y:S01]  /*06c0*/  UMOV UR10, 0xfefa39ef ;  /* 0xfefa39ef000a7882 */ /* 0x000fe20000000000 */
[----:B------:R-:W-:Y:S01]  /*06d0*/  IMAD.MOV.U32 R11, RZ, RZ, 0x3ff71547 ;  /* 0x3ff71547ff0b7424 */ /* 0x000fe200078e00ff */
[----:B------:R-:W-:Y:S01]  /*06e0*/  UMOV UR11, 0x3fe62e42 ;  /* 0x3fe62e42000b7882 */ /* 0x000fe20000000000 */
[----:B------:R-:W-:Y:S01]  /*06f0*/  IMAD.MOV.U32 R30, RZ, RZ, -0x3e107ad8 ;  /* 0xc1ef8528ff1e7424 */ /* 0x000fe200078e00ff */
[----:B------:R-:W-:Y:S01]  /*0700*/  UMOV UR12, 0xf9785eba ;  /* 0xf9785eba000c7882 */ /* 0x000fe20000000000 */
[----:B------:R-:W-:Y:S01]  /*0710*/  IMAD.MOV.U32 R31, RZ, RZ, 0x3e21eea7 ;  /* 0x3e21eea7ff1f7424 */ /* 0x000fe200078e00ff */
[----:B------:R-:W-:Y:S01]  /*0720*/  UMOV UR13, 0x3de5db65 ;  /* 0x3de5db65000d7882 */ /* 0x000fe20000000000 */
[----:B------:R-:W-:Y:S01]  /*0730*/  DFMA R10, R20, R10, 6.75539944105574400000e+15 ;  /* 0x43380000140a742b */ /* 0x000fe2000000000a */
[----:B------:R-:W-:Y:S01]  /*0740*/  IMAD.MOV.U32 R26, RZ, RZ, 0x2cb0d246 ;  /* 0x2cb0d246ff1a7424 */ /* 0x000fe200078e00ff */
[----:B------:R-:W-:Y:S01]  /*0750*/  LOP3.LUT P1, RZ, R0, 0x2, RZ, 0xc0, !PT ;  /* 0x0000000200ff7812 */ /* 0x000fe2000782c0ff */
[----:B------:R-:W-:Y:S01]  /*0760*/  IMAD.MOV.U32 R27, RZ, RZ, 0x3e5ae5f1 ;  /* 0x3e5ae5f1ff1b7424 */ /* 0x000fe200078e00ff */
[----:B------:R-:W-:Y:S04]  /*0770*/  BSSY.RECONVERGENT B0, `(.L_x_6) ;  /* 0x0000060000007945 */ /* 0x000fe80003800200 */
[----:B------:R-:W-:-:S08]  /*0780*/  DADD R22, R10, -6.75539944105574400000e+15 ;  /* 0xc33800000a167429 */ /* 0x000fd00000000000 */
[----:B------:R-:W-:Y:S01]  /*0790*/  DFMA R24, R22, -UR10, R20 ;  /* 0x8000000a16187c2b */ /* 0x000fe20008000014 */
[----:B------:R-:W-:Y:S01]  /*07a0*/  UMOV UR10, 0x3b39803f ;  /* 0x3b39803f000a7882 */ /* 0x000fe20000000000 */
[----:B------:R-:W-:-:S06]  /*07b0*/  UMOV UR11, 0x3c7abc9e ;  /* 0x3c7abc9e000b7882 */ /* 0x000fcc0000000000 */
[----:B------:R-:W-:Y:S01]  /*07c0*/  DFMA R22, R22, -UR10, R24 ;  /* 0x8000000a16167c2b */ /* 0x000fe20008000018 */
[----:B------:R-:W-:Y:S01]  /*07d0*/  UMOV UR10, 0x69ce2bdf ;  /* 0x69ce2bdf000a7882 */ /* 0x000fe20000000000 */
[----:B------:R-:W-:Y:S01]  /*07e0*/  IMAD.MOV.U32 R24, RZ, RZ, -0x35dec16 ;  /* 0xfca213eaff187424 */ /* 0x000fe200078e00ff */
[----:B------:R-:W-:Y:S01]  /*07f0*/  UMOV UR11, 0x3e5ade15 ;  /* 0x3e5ade15000b7882 */ /* 0x000fe20000000000 */
[----:B------:R-:W-:-:S06]  /*0800*/  IMAD.MOV.U32 R25, RZ, RZ, 0x3e928af3 ;  /* 0x3e928af3ff197424 */ /* 0x000fcc00078e00ff */
[----:B------:R-:W-:Y:S01]  /*0810*/  DFMA R24, R22, UR10, R24 ;  /* 0x0000000a16187c2b */ /* 0x000fe20008000018 */
[----:B------:R-:W-:Y:S01]  /*0820*/  UMOV UR10, 0x62401315 ;  /* 0x62401315000a7882 */ /* 0x000fe20000000000 */
[----:B------:R-:W-:-:S06]  /*0830*/  UMOV UR11, 0x3ec71dee ;  /* 0x3ec71dee000b7882 */ /* 0x000fcc0000000000 */
[----:B------:R-:W-:Y:S01]  /*0840*/  DFMA R28, R22, R24, UR10 ;  /* 0x0000000a161c7e2b */ /* 0x000fe20008000018 */
[----:B------:R-:W-:Y:S01]  /*0850*/  UMOV UR10, 0x7c89eb71 ;  /* 0x7c89eb71000a7882 */ /* 0x000fe20000000000 */
[----:B------:R-:W-:Y:S01]  /*0860*/  DMUL R24, R8, R8 ;  /* 0x0000000808187228 */ /* 0x000fe20000000000 */
[----:B------:R-:W-:-:S05]  /*0870*/  UMOV UR11, 0x3efa0199 ;  /* 0x3efa0199000b7882 */ /* 0x000fca0000000000 */
[----:B------:R-:W-:Y:S01]  /*0880*/  DFMA R28, R22, R28, UR10 ;  /* 0x0000000a161c7e2b */ /* 0x000fe2000800001c */
[----:B------:R-:W-:Y:S01]  /*0890*/  UMOV UR10, 0x20fd8164 ;  /* 0x20fd8164000a7882 */ /* 0x000fe20000000000 */
[----:B------:R-:W-:Y:S01]  /*08a0*/  UMOV UR11, 0x3da8ff83 ;  /* 0x3da8ff83000b7882 */ /* 0x000fe20000000000 */
[C---:B------:R-:W-:Y:S01]  /*08b0*/  DFMA R26, R24.reuse, UR12, -R26 ;  /* 0x0000000c181a7c2b */ /* 0x040fe2000800081a */
[----:B------:R-:W-:Y:S01]  /*08c0*/  UMOV UR12, 0x69ace392 ;  /* 0x69ace392000c7882 */ /* 0x000fe20000000000 */
[----:B------:R-:W-:Y:S01]  /*08d0*/  DFMA R30, R24, -UR10, R30 ;  /* 0x8000000a181e7c2b */ /* 0x000fe2000800001e */
[----:B------:R-:W-:Y:S01]  /*08e0*/  UMOV UR10, 0x14761f65 ;  /* 0x14761f65000a7882 */ /* 0x000fe20000000000 */
[----:B------:R-:W-:Y:S01]  /*08f0*/  UMOV UR11, 0x3f2a01a0 ;  /* 0x3f2a01a0000b7882 */ /* 0x000fe20000000000 */
[----:B------:R-:W-:Y:S01]  /*0900*/  UMOV UR13, 0x3ec71de3 ;  /* 0x3ec71de3000d7882 */ /* 0x000fe20000000000 */
[----:B------:R-:W-:Y:S01]  /*0910*/  DFMA R28, R22, R28, UR10 ;  /* 0x0000000a161c7e2b */ /* 0x000fe2000800001c */
[----:B------:R-:W-:Y:S01]  /*0920*/  UMOV UR10, 0x8e06e6d9 ;  /* 0x8e06e6d9000a7882 */ /* 0x000fe20000000000 */
[----:B------:R-:W-:Y:S01]  /*0930*/  UMOV UR11, 0x3e927e4f ;  /* 0x3e927e4f000b7882 */ /* 0x000fe20000000000 */
[C---:B------:R-:W-:Y:S01]  /*0940*/  DFMA R26, R24.reuse, R26, UR12 ;  /* 0x0000000c181a7e2b */ /* 0x040fe2000800001a */
[----:B------:R-:W-:Y:S01]  /*0950*/  UMOV UR12, 0x19db62a1 ;  /* 0x19db62a1000c7882 */ /* 0x000fe20000000000 */
[----:B------:R-:W-:Y:S01]  /*0960*/  DFMA R30, R24, R30, -UR10 ;  /* 0x8000000a181e7e2b */ /* 0x000fe2000800001e */
[----:B------:R-:W-:Y:S01]  /*0970*/  UMOV UR10, 0x1852b7af ;  /* 0x1852b7af000a7882 */ /* 0x000fe20000000000 */
[----:B------:R-:W-:Y:S01]  /*0980*/  UMOV UR11, 0x3f56c16c ;  /* 0x3f56c16c000b7882 */ /* 0x000fe20000000000 */
[----:B------:R-:W-:Y:S01]  /*0990*/  UMOV UR13, 0x3f2a01a0 ;  /* 0x3f2a01a0000d7882 */ /* 0x000fe20000000000 */
[----:B------:R-:W-:Y:S01]  /*09a0*/  DFMA R28, R22, R28, UR10 ;  /* 0x0000000a161c7e2b */ /* 0x000fe2000800001c */
[----:B------:R-:W-:Y:S01]  /*09b0*/  UMOV UR10, 0x19ddbce9 ;  /* 0x19ddbce9000a7882 */ /* 0x000fe20000000000 */
[----:B------:R-:W-:Y:S01]  /*09c0*/  UMOV UR11, 0x3efa01a0 ;  /* 0x3efa01a0000b7882 */ /* 0x000fe20000000000 */
[C---:B------:R-:W-:Y:S01]  /*09d0*/  DFMA R26, R24.reuse, R26, -UR12 ;  /* 0x8000000c181a7e2b */ /* 0x040fe2000800001a */
[----:B------:R-:W-:Y:S01]  /*09e0*/  UMOV UR12, 0x11110818 ;  /* 0x11110818000c7882 */ /* 0x000fe20000000000 */
[----:B------:R-:W-:Y:S01]  /*09f0*/  DFMA R30, R24, R30, UR10 ;  /* 0x0000000a181e7e2b */ /* 0x000fe2000800001e */
        /* <DEDUP_REMOVED lines=14> */
[----:B------:R-:W-:-:S02]  /*0ae0*/  DFMA R26, R24, R26, -UR12 ;  /* 0x8000000c181a7e2b */ /* 0x000fc4000800001a */
[----:B------:R-:W-:Y:S01]  /*0af0*/  DFMA R30, R24, R30, UR10 ;  /* 0x0000000a181e7e2b */ /* 0x000fe2000800001e */
[----:B------:R-:W-:Y:S01]  /*0b00*/  UMOV UR10, 0x55555511 ;  /* 0x55555511000a7882 */ /* 0x000fe20000000000 */
[----:B------:R-:W-:Y:S02]  /*0b10*/  UMOV UR11, 0x3fc55555 ;  /* 0x3fc55555000b7882 */ /* 0x000fe40000000000 */
[----:B------:R-:W-:Y:S01]  /*0b20*/  DFMA R28, R22, R28, UR10 ;  /* 0x0000000a161c7e2b */ /* 0x000fe2000800001c */
[----:B------:R-:W-:Y:S01]  /*0b30*/  UMOV UR10, 0xb ;  /* 0x0000000b000a7882 */ /* 0x000fe20000000000 */
[----:B------:R-:W-:Y:S01]  /*0b40*/  UMOV UR11, 0x3fe00000 ;  /* 0x3fe00000000b7882 */ /* 0x000fe20000000000 */
[C---:B------:R-:W-:Y:S02]  /*0b50*/  DFMA R26, R24.reuse, R26, RZ ;  /* 0x0000001a181a722b */ /* 0x040fe400000000ff */
[----:B------:R-:W-:-:S03]  /*0b60*/  DFMA R30, R24, R30, -0.5 ;  /* 0xbfe00000181e742b */ /* 0x000fc6000000001e */
[----:B------:R-:W-:-:S03]  /*0b70*/  DFMA R28, R22, R28, UR10 ;  /* 0x0000000a161c7e2b */ /* 0x000fc6000800001c */
[----:B------:R-:W-:Y:S02]  /*0b80*/  DFMA R26, R26, R8, R8 ;  /* 0x000000081a1a722b */ /* 0x000fe40000000008 */
[----:B------:R-:W-:Y:S01]  /*0b90*/  DFMA R30, R24, R30, 1 ;  /* 0x3ff00000181e742b */ /* 0x000fe2000000001e */
[----:B------:R-:W-:Y:S02]  /*0ba0*/  LOP3.LUT R8, R0, 0x1, RZ, 0xc0, !PT ;  /* 0x0000000100087812 */ /* 0x000fe400078ec0ff */
[----:B------:R-:W-:Y:S02]  /*0bb0*/  DFMA R24, R22, R28, 1 ;  /* 0x3ff000001618742b */ /* 0x000fe4000000001c */
[----:B------:R-:W-:-:S05]  /*0bc0*/  ISETP.NE.U32.AND P0, PT, R8, 0x1, PT ;  /* 0x000000010800780c */ /* 0x000fca0003f05070 */
[----:B------:R-:W-:Y:S01]  /*0bd0*/  FSEL R8, R30, R26, !P0 ;  /* 0x0000001a1e087208 */ /* 0x000fe20004000000 */
[----:B------:R-:W-:Y:S01]  /*0be0*/  DFMA R24, R22, R24, 1 ;  /* 0x3ff000001618742b */ /* 0x000fe20000000018 */
[----:B------:R-:W-:Y:S02]  /*0bf0*/  FSEL R9, R31, R27, !P0 ;  /* 0x0000001b1f097208 */ /* 0x000fe40004000000 */
[----:B------:R-:W-:Y:S02]  /*0c00*/  LOP3.LUT R23, R27, 0x80000000, RZ, 0x3c, !PT ;  /* 0x800000001b177812 */ /* 0x000fe400078e3cff */
[----:B------:R-:W-:Y:S02]  /*0c10*/  FSEL R26, R26, R30, !P0 ;  /* 0x0000001e1a1a7208 */ /* 0x000fe40004000000 */
[----:B------:R-:W-:Y:S02]  /*0c20*/  FSEL R27, R23, R31, !P0 ;  /* 0x0000001f171b7208 */ /* 0x000fe40004000000 */
[----:B------:R-:W-:Y:S01]  /*0c30*/  FSETP.GEU.AND P0, PT, |R21|, 4.1917929649353027344, PT ;  /* 0x4086232b1500780b */ /* 0x000fe20003f0e200 */
[----:B------:R-:W-:Y:S01]  /*0c40*/  IMAD R23, R10, 0x100000, R25 ;  /* 0x001000000a177824 */ /* 0x000fe200078e0219 */
[----:B------:R-:W-:Y:S01]  /*0c50*/  @P1 LOP3.LUT R29, R9, 0x80000000, RZ, 0x3c, !PT ;  /* 0x80000000091d1812 */ /* 0x000fe200078e3cff */
[----:B------:R-:W-:Y:S01]  /*0c60*/  IMAD.MOV.U32 R22, RZ, RZ, R24 ;  /* 0x000000ffff167224 */ /* 0x000fe200078e0018 */
[----:B------:R-:W-:-:S03]  /*0c70*/  @P1 LOP3.LUT R31, R27, 0x80000000, RZ, 0x3c, !PT ;  /* 0x800000001b1f1812 */ /* 0x000fc600078e3cff */
[----:B------:R-:W-:Y:S02]  /*0c80*/  @P1 IMAD.MOV.U32 R9, RZ, RZ, R29 ;  /* 0x000000ffff091224 */ /* 0x000fe400078e001d */
[----:B------:R-:W-:-:S04]  /*0c90*/  @P1 IMAD.MOV.U32 R27, RZ, RZ, R31 ;  /* 0x000000ffff1b1224 */ /* 0x000fc800078e001f */
[----:B------:R-:W-:Y:S05]  /*0ca0*/  @!P0 BRA `(.L_x_7) ;  /* 0x0000000000308947 */ /* 0x000fea0003800000 */
[----:B------:R-:W-:Y:S01]  /*0cb0*/  FSETP.GEU.AND P1, PT, |R21|, 4.2275390625, PT ;  /* 0x408748001500780b */ /* 0x000fe20003f2e200 */
[----:B------:R-:W-:Y:S02]  /*0cc0*/  DADD R20, R20, +INF ;  /* 0x7ff0000014147429 */ /* 0x000fe40000000000 */
[----:B------:R-:W-:-:S08]  /*0cd0*/  DSETP.GEU.AND P0, PT, R18, RZ, PT ;  /* 0x000000ff1200722a */ /* 0x000fd00003f0e000 */
[----:B------:R-:W-:Y:S02]  /*0ce0*/  FSEL R22, R20, RZ, P0 ;  /* 0x000000ff14167208 */ /* 0x000fe40000000000 */
[----:B------:R-:W-:Y:S02]  /*0cf0*/  @!P1 LEA.HI R0, R10, R10, RZ, 0x1 ;  /* 0x0000000a0a009211 */ /* 0x000fe400078f08ff */
[----:B------:R-:W-:Y:S02]  /*0d00*/  FSEL R23, R21, RZ, P0 ;  /* 0x000000ff15177208 */ /* 0x000fe40000000000 */
[----:B------:R-:W-:-:S05]  /*0d10*/  @!P1 SHF.R.S32.HI R11, RZ, 0x1, R0 ;  /* 0x00000001ff0b9819 */ /* 0x000fca0000011400 */
[----:B------:R-:W-:Y:S02]  /*0d20*/  @!P1 IMAD.IADD R10, R10, 0x1, -R11 ;  /* 0x000000010a0a9824 */ /* 0x000fe400078e0a0b */
[----:B------:R-:W-:-:S03]  /*0d30*/  @!P1 IMAD R25, R11, 0x100000, R25 ;  /* 0x001000000b199824 */ /* 0x000fc600078e0219 */
[----:B------:R-:W-:Y:S01]  /*0d40*/  @!P1 LEA R11, R10, 0x3ff00000, 0x14 ;  /* 0x3ff000000a0b9811 */ /* 0x000fe200078ea0ff */
[----:B------:R-:W-:-:S06]  /*0d50*/  @!P1 IMAD.MOV.U32 R10, RZ, RZ, RZ ;  /* 0x000000ffff0a9224 */ /* 0x000fcc00078e00ff */
[----:B------:R-:W-:-:S11]  /*0d60*/  @!P1 DMUL R22, R24, R10 ;  /* 0x0000000a18169228 */ /* 0x000fd60000000000 */
.L_x_7:
[----:B------:R-:W-:Y:S05]  /*0d70*/  BSYNC.RECONVERGENT B0 ;  /* 0x0000000000007941 */ /* 0x000fea0003800200 */
.L_x_6:
[----:B------:R-:W0:Y:S02]  /*0d80*/  LDC.64 R10, c[0x0][0x380] ;  /* 0x0000e000ff0a7b82 */ /* 0x000e240000000a00 */
[----:B0-----:R-:W-:-:S06]  /*0d90*/  IMAD.WIDE.U32 R10, R7, 0x8, R10 ;  /* 0x00000008070a7825 */ /* 0x001fcc00078e000a */
[----:B------:R-:W2:Y:S01]  /*0da0*/  LDG.E.64 R10, desc[UR8][R10.64] ;  /* 0x000000080a0a7981 */ /* 0x000ea2000c1e1b00 */
[C---:B------:R-:W-:Y:S01]  /*0db0*/  DMUL R8, R22.reuse, R8 ;  /* 0x0000000816087228 */ /* 0x040fe20000000000 */
[----:B------:R-:W-:Y:S01]  /*0dc0*/  UIADD3 UR5, UPT, UPT, UR5, 0x1, URZ ;  /* 0x0000000105057890 */ /* 0x000fe2000fffe0ff */
[----:B------:R-:W-:Y:S01]  /*0dd0*/  DMUL R22, R22, R26 ;  /* 0x0000001a16167228 */ /* 0x000fe20000000000 */
[----:B------:R-:W-:Y:S02]  /*0de0*/  IMAD.IADD R6, R5, 0x1, R6 ;  /* 0x0000000105067824 */ /* 0x000fe400078e0206 */
[----:B------:R-:W-:Y:S01]  /*0df0*/  UISETP.NE.AND UP0, UPT, UR5, URZ, UPT ;  /* 0x000000ff0500728c */ /* 0x000fe2000bf05270 */
[----:B------:R-:W-:Y:S02]  /*0e00*/  VIADD R7, R7, 0x1 ;  /* 0x0000000107077836 */ /* 0x000fe40000000000 */
[----:B------:R-:W-:Y:S02]  /*0e10*/  DMUL R18, RZ, R8 ;  /* 0x00000008ff127228 */ /* 0x000fe40000000000 */
[----:B------:R-:W-:-:S06]  /*0e20*/  DMUL R20, RZ, R22 ;  /* 0x00000016ff147228 */ /* 0x000fcc0000000000 */
[-C--:B--2---:R-:W-:Y:S02]  /*0e30*/  DFMA R18, R22, R10.reuse, -R18 ;  /* 0x0000000a1612722b */ /* 0x084fe40000000812 */
[----:B------:R-:W-:-:S06]  /*0e40*/  DFMA R20, R8, R10, R20 ;  /* 0x0000000a0814722b */ /* 0x000fcc0000000014 */
[----:B------:R-:W-:Y:S02]  /*0e50*/  DADD R14, R18, R14 ;  /* 0x00000000120e7229 */ /* 0x000fe4000000000e */
[----:B------:R-:W-:Y:S01]  /*0e60*/  DADD R16, R20, R16 ;  /* 0x0000000014107229 */ /* 0x000fe20000000010 */
[----:B------:R-:W-:Y:S10]  /*0e70*/  BRA.U UP0, `(.L_x_8) ;  /* 0xfffffff5002c7547 */ /* 0x000ff4000b83ffff */
[----:B------:R-:W0:Y:S01]  /*0e80*/  LDCU UR5, c[0x0][0x390] ;  /* 0x00007200ff0577ac */ /* 0x000e220008000800 */
[----:B------:R-:W-:-:S04]  /*0e90*/  UIADD3 UR4, UPT, UPT, UR4, 0x1, URZ ;  /* 0x0000000104047890 */ /* 0x000fc8000fffe0ff */
[----:B0-----:R-:W-:-:S09]  /*0ea0*/  UISETP.NE.AND UP0, UPT, UR4, UR5, UPT ;  /* 0x000000050400728c */ /* 0x001fd2000bf05270 */
[----:B------:R-:W-:Y:S05]  /*0eb0*/  BRA.U UP0, `(.L_x_9) ;  /* 0xfffffff100a07547 */ /* 0x000fea000b83ffff */
[----:B------:R-:W-:-:S09]  /*0ec0*/  UIMAD UR4, UR5, UR5, URZ ;  /* 0x00000005050472a4 */ /* 0x000fd2000f8e02ff */
[----:B------:R-:W0:Y:S08]  /*0ed0*/  I2F.F64.U32 R6, UR4 ;  /* 0x0000000400067d12 */ /* 0x000e300008201800 */
[----:B0-----:R-:W0:Y:S01]  /*0ee0*/  MUFU.RCP64H R3, R7 ;  /* 0x0000000700037308 */ /* 0x001e220000001800 */
[----:B------:R-:W-:-:S05]  /*0ef0*/  VIADD R2, R7, 0x300402 ;  /* 0x0030040207027836 */ /* 0x000fca0000000000 */
[----:B------:R-:W-:Y:S01]  /*0f00*/  FSETP.GEU.AND P0, PT, |R2|, 5.8789094863358348022e-39, PT ;  /* 0x004004020200780b */ /* 0x000fe20003f0e200 */
[----:B0-----:R-:W-:-:S08]  /*0f10*/  DFMA R8, -R6, R2, 1 ;  /* 0x3ff000000608742b */ /* 0x001fd00000000102 */
[----:B------:R-:W-:-:S08]  /*0f20*/  DFMA R8, R8, R8, R8 ;  /* 0x000000080808722b */ /* 0x000fd00000000008 */
[----:B------:R-:W-:-:S08]  /*0f30*/  DFMA R8, R2, R8, R2 ;  /* 0x000000080208722b */ /* 0x000fd00000000002 */
[----:B------:R-:W-:-:S08]  /*0f40*/  DFMA R10, -R6, R8, 1 ;  /* 0x3ff00000060a742b */ /* 0x000fd00000000108 */
[----:B------:R-:W-:Y:S01]  /*0f50*/  DFMA R8, R8, R10, R8 ;  /* 0x0000000a0808722b */ /* 0x000fe20000000008 */
[----:B------:R-:W-:Y:S10]  /*0f60*/  @P0 BRA `(.L_x_10) ;  /* 0x0000000000200947 */ /* 0x000ff40003800000 */
[----:B------:R-:W-:Y:S01]  /*0f70*/  LOP3.LUT R0, R7, 0x7fffffff, RZ, 0xc0, !PT ;  /* 0x7fffffff07007812 */ /* 0x000fe200078ec0ff */
[----:B------:R-:W-:Y:S02]  /*0f80*/  IMAD.MOV.U32 R8, RZ, RZ, R6 ;  /* 0x000000ffff087224 */ /* 0x000fe400078e0006 */
[----:B------:R-:W-:Y:S02]  /*0f90*/  IMAD.MOV.U32 R9, RZ, RZ, R7 ;  /* 0x000000ffff097224 */ /* 0x000fe400078e0007 */
[----:B------:R-:W-:Y:S01]  /*0fa0*/  VIADD R12, R0, 0xfff00000 ;  /* 0xfff00000000c7836 */ /* 0x000fe20000000000 */
[----:B------:R-:W-:-:S07]  /*0fb0*/  MOV R0, 0xfd0 ;  /* 0x00000fd000007802 */ /* 0x000fce0000000f00 */
[----:B------:R-:W-:Y:S05]  /*0fc0*/  CALL.REL.NOINC `($__internal_0_$__cuda_sm20_dblrcp_rn_slowpath_v3) ;  /* 0x00000000008c7944 */ /* 0x000fea0003c00000 */
[----:B------:R-:W-:Y:S02]  /*0fd0*/  IMAD.MOV.U32 R8, RZ, RZ, R12 ;  /* 0x000000ffff087224 */ /* 0x000fe400078e000c */
[----:B------:R-:W-:-:S07]  /*0fe0*/  IMAD.MOV.U32 R9, RZ, RZ, R13 ;  /* 0x000000ffff097224 */ /* 0x000fce00078e000d */
.L_x_10:
[-C--:B------:R-:W-:Y:S02]  /*0ff0*/  DMUL R2, RZ, R8.reuse ;  /* 0x00000008ff027228 */ /* 0x080fe40000000000 */
[-C--:B------:R-:W-:Y:S02]  /*1000*/  DMUL R6, R6, R8.reuse ;  /* 0x0000000806067228 */ /* 0x080fe40000000000 */
[-C--:B------:R-:W-:Y:S02]  /*1010*/  DMUL R14, R14, R8.reuse ;  /* 0x000000080e0e7228 */ /* 0x080fe40000000000 */
[----:B------:R-:W-:Y:S02]  /*1020*/  DMUL R16, R16, R8 ;  /* 0x0000000810107228 */ /* 0x000fe40000000000 */
[----:B------:R-:W-:-:S08]  /*1030*/  DMUL R10, R2, R2 ;  /* 0x00000002020a7228 */ /* 0x000fd00000000000 */
[----:B------:R-:W-:-:S06]  /*1040*/  DFMA R20, R6, R6, R10 ;  /* 0x000000060614722b */ /* 0x000fcc000000000a */
[----:B------:R-:W0:Y:S04]  /*1050*/  MUFU.RCP64H R11, R21 ;  /* 0x00000015000b7308 */ /* 0x000e280000001800 */
        /* <DEDUP_REMOVED lines=14> */
.L_x_11:
[----:B------:R-:W0:Y:S01]  /*1140*/  LDC.64 R18, c[0x0][0x388] ;  /* 0x0000e200ff127b82 */ /* 0x000e220000000a00 */
[----:B------:R-:W1:Y:S01]  /*1150*/  LDCU UR4, c[0x0][0x390] ;  /* 0x00007200ff0477ac */ /* 0x000e620008000800 */
[C---:B------:R-:W-:Y:S02]  /*1160*/  DMUL R8, R14.reuse, R6 ;  /* 0x000000060e087228 */ /* 0x040fe40000000000 */
[----:B------:R-:W-:-:S06]  /*1170*/  DMUL R14, R14, R2 ;  /* 0x000000020e0e7228 */ /* 0x000fcc0000000000 */
[C---:B------:R-:W-:Y:S02]  /*1180*/  DFMA R8, R16.reuse, R2, R8 ;  /* 0x000000021008722b */ /* 0x040fe40000000008 */
[----:B------:R-:W-:-:S06]  /*1190*/  DFMA R10, R16, R6, -R14 ;  /* 0x00000006100a722b */ /* 0x000fcc000000080e */
[-C--:B------:R-:W-:Y:S01]  /*11a0*/  DMUL R8, R8, R12.reuse ;  /* 0x0000000c08087228 */ /* 0x080fe20000000000 */
[----:B-1----:R-:W-:Y:S01]  /*11b0*/  IMAD R3, R4, UR4, R5 ;  /* 0x0000000404037c24 */ /* 0x002fe2000f8e0205 */
[----:B------:R-:W-:-:S03]  /*11c0*/  DMUL R10, R10, R12 ;  /* 0x0000000c0a0a7228 */ /* 0x000fc60000000000 */
[----:B0-----:R-:W-:-:S05]  /*11d0*/  IMAD.WIDE R2, R3, 0x10, R18 ;  /* 0x0000001003027825 */ /* 0x001fca00078e0212 */
[----:B------:R-:W-:Y:S01]  /*11e0*/  STG.E.128 desc[UR8][R2.64], R8 ;  /* 0x0000000802007986 */ /* 0x000fe2000c101d08 */
[----:B------:R-:W-:Y:S05]  /*11f0*/  EXIT ;  /* 0x000000000000794d */ /* 0x000fea0003800000 */
        .weak           $__internal_0_$__cuda_sm20_dblrcp_rn_slowpath_v3
        .type           $__internal_0_$__cuda_sm20_dblrcp_rn_slowpath_v3,@function
        .size           $__internal_0_$__cuda_sm20_dblrcp_rn_slowpath_v3,($__internal_1_$__cuda_sm20_div_rn_f64_full - $__internal_0_$__cuda_sm20_dblrcp_rn_slowpath_v3)
$__internal_0_$__cuda_sm20_dblrcp_rn_slowpath_v3:
[----:B------:R-:W-:-:S14]  /*1200*/  DSETP.GTU.AND P0, PT, |R8|, +INF , PT ;  /* 0x7ff000000800742a */ /* 0x000fdc0003f0c200 */
[----:B------:R-:W-:Y:S05]  /*1210*/  @P0 BRA `(.L_x_12) ;  /* 0x00000000007c0947 */ /* 0x000fea0003800000 */
[----:B------:R-:W-:-:S05]  /*1220*/  LOP3.LUT R13, R9, 0x7fffffff, RZ, 0xc0, !PT ;  /* 0x7fffffff090d7812 */ /* 0x000fca00078ec0ff */
[----:B------:R-:W-:-:S05]  /*1230*/  VIADD R10, R13, 0xffffffff ;  /* 0xffffffff0d0a7836 */ /* 0x000fca0000000000 */
[----:B------:R-:W-:-:S13]  /*1240*/  ISETP.GE.U32.AND P0, PT, R10, 0x7fefffff, PT ;  /* 0x7fefffff0a00780c */ /* 0x000fda0003f06070 */
[----:B------:R-:W-:Y:S01]  /*1250*/  @P0 LOP3.LUT R11, R9, 0x7ff00000, RZ, 0x3c, !PT ;  /* 0x7ff00000090b0812 */ /* 0x000fe200078e3cff */
[----:B------:R-:W-:Y:S01]  /*1260*/  @P0 IMAD.MOV.U32 R10, RZ, RZ, RZ ;  /* 0x000000ffff0a0224 */ /* 0x000fe200078e00ff */
[----:B------:R-:W-:Y:S06]  /*1270*/  @P0 BRA `(.L_x_13) ;  /* 0x00000000006c0947 */ /* 0x000fec0003800000 */
[----:B------:R-:W-:-:S13]  /*1280*/  ISETP.GE.U32.AND P0, PT, R13, 0x1000001, PT ;  /* 0x010000010d00780c */ /* 0x000fda0003f06070 */
[----:B------:R-:W-:Y:S05]  /*1290*/  @!P0 BRA `(.L_x_14) ;  /* 0x0000000000348947 */ /* 0x000fea0003800000 */
[----:B------:R-:W-:Y:S02]  /*12a0*/  VIADD R11, R9, 0xc0200000 ;  /* 0xc0200000090b7836 */ /* 0x000fe40000000000 */
[----:B------:R-:W-:Y:S02]  /*12b0*/  IMAD.MOV.U32 R10, RZ, RZ, R8 ;  /* 0x000000ffff0a7224 */ /* 0x000fe400078e0008 */
[----:B------:R-:W0:Y:S04]  /*12c0*/  MUFU.RCP64H R13, R11 ;  /* 0x0000000b000d7308 */ /* 0x000e280000001800 */
[----:B0-----:R-:W-:-:S08]  /*12d0*/  DFMA R18, -R10, R12, 1 ;  /* 0x3ff000000a12742b */ /* 0x001fd0000000010c */
[----:B------:R-:W-:-:S08]  /*12e0*/  DFMA R18, R18, R18, R18 ;  /* 0x000000121212722b */ /* 0x000fd00000000012 */
[----:B------:R-:W-:-:S08]  /*12f0*/  DFMA R18, R12, R18, R12 ;  /* 0x000000120c12722b */ /* 0x000fd0000000000c */
[----:B------:R-:W-:-:S08]  /*1300*/  DFMA R12, -R10, R18, 1 ;  /* 0x3ff000000a0c742b */ /* 0x000fd00000000112 */
[----:B------:R-:W-:-:S08]  /*1310*/  DFMA R12, R18, R12, R18 ;  /* 0x0000000c120c722b */ /* 0x000fd00000000012 */
[----:B------:R-:W-:-:S08]  /*1320*/  DMUL R12, R12, 2.2250738585072013831e-308 ;  /* 0x001000000c0c7828 */ /* 0x000fd00000000000 */
[----:B------:R-:W-:-:S08]  /*1330*/  DFMA R8, -R8, R12, 1 ;  /* 0x3ff000000808742b */ /* 0x000fd0000000010c */
[----:B------:R-:W-:-:S08]  /*1340*/  DFMA R8, R8, R8, R8 ;  /* 0x000000080808722b */ /* 0x000fd00000000008 */
[----:B------:R-:W-:Y:S01]  /*1350*/  DFMA R10, R12, R8, R12 ;  /* 0x000000080c0a722b */ /* 0x000fe2000000000c */
[----:B------:R-:W-:Y:S10]  /*1360*/  BRA `(.L_x_13) ;  /* 0x0000000000307947 */ /* 0x000ff40003800000 */
.L_x_14:
[----:B------:R-:W-:Y:S01]  /*1370*/  DMUL R8, R8, 8.11296384146066816958e+31 ;  /* 0x4690000008087828 */ /* 0x000fe20000000000 */
[----:B------:R-:W-:-:S05]  /*1380*/  IMAD.MOV.U32 R10, RZ, RZ, R12 ;  /* 0x000000ffff0a7224 */ /* 0x000fca00078e000c */
[----:B------:R-:W0:Y:S02]  /*1390*/  MUFU.RCP64H R11, R9 ;  /* 0x00000009000b7308 */ /* 0x000e240000001800 */
[----:B0-----:R-:W-:-:S08]  /*13a0*/  DFMA R12, -R8, R10, 1 ;  /* 0x3ff00000080c742b */ /* 0x001fd0000000010a */
[----:B------:R-:W-:-:S08]  /*13b0*/  DFMA R12, R12, R12, R12 ;  /* 0x0000000c0c0c722b */ /* 0x000fd0000000000c */
[----:B------:R-:W-:-:S08]  /*13c0*/  DFMA R12, R10, R12, R10 ;  /* 0x0000000c0a0c722b */ /* 0x000fd0000000000a */
[----:B------:R-:W-:-:S08]  /*13d0*/  DFMA R10, -R8, R12, 1 ;  /* 0x3ff00000080a742b */ /* 0x000fd0000000010c */
[----:B------:R-:W-:-:S08]  /*13e0*/  DFMA R10, R12, R10, R12 ;  /* 0x0000000a0c0a722b */ /* 0x000fd0000000000c */
[----:B------:R-:W-:Y:S01]  /*13f0*/  DMUL R10, R10, 8.11296384146066816958e+31 ;  /* 0x469000000a0a7828 */ /* 0x000fe20000000000 */
[----:B------:R-:W-:Y:S10]  /*1400*/  BRA `(.L_x_13) ;  /* 0x0000000000087947 */ /* 0x000ff40003800000 */
.L_x_12:
[----:B------:R-:W-:Y:S01]  /*1410*/  LOP3.LUT R11, R9, 0x80000, RZ, 0xfc, !PT ;  /* 0x00080000090b7812 */ /* 0x000fe200078efcff */
[----:B------:R-:W-:-:S07]  /*1420*/  IMAD.MOV.U32 R10, RZ, RZ, R8 ;  /* 0x000000ffff0a7224 */ /* 0x000fce00078e0008 */
.L_x_13:
[----:B------:R-:W-:Y:S02]  /*1430*/  IMAD.MOV.U32 R8, RZ, RZ, R0 ;  /* 0x000000ffff087224 */ /* 0x000fe400078e0000 */
[----:B------:R-:W-:Y:S02]  /*1440*/  IMAD.MOV.U32 R9, RZ, RZ, 0x0 ;  /* 0x00000000ff097424 */ /* 0x000fe400078e00ff */
[----:B------:R-:W-:Y:S02]  /*1450*/  IMAD.MOV.U32 R12, RZ, RZ, R10 ;  /* 0x000000ffff0c7224 */ /* 0x000fe400078e000a */
[----:B------:R-:W-:Y:S01]  /*1460*/  IMAD.MOV.U32 R13, RZ, RZ, R11 ;  /* 0x000000ffff0d7224 */ /* 0x000fe200078e000b */
[----:B------:R-:W-:Y:S06]  /*1470*/  RET.REL.NODEC R8 `(_Z3dftPdP7double2i) ;  /* 0xffffffe808e07950 */ /* 0x000fec0003c3ffff */
        .weak           $__internal_1_$__cuda_sm20_div_rn_f64_full
        .type           $__internal_1_$__cuda_sm20_div_rn_f64_full,@function
        .size           $__internal_1_$__cuda_sm20_div_rn_f64_full,($_Z3dftPdP7double2i$__internal_trig_reduction_slowpathd - $__internal_1_$__cuda_sm20_div_rn_f64_full)
$__internal_1_$__cuda_sm20_div_rn_f64_full:
[C---:B------:R-:W-:Y:S01]  /*1480*/  FSETP.GEU.AND P0, PT, |R11|.reuse, 1.469367938527859385e-39, PT ;  /* 0x001000000b00780b */ /* 0x040fe20003f0e200 */
[----:B------:R-:W-:Y:S01]  /*1490*/  IMAD.MOV.U32 R22, RZ, RZ, 0x1 ;  /* 0x00000001ff167424 */ /* 0x000fe200078e00ff */
[----:B------:R-:W-:Y:S01]  /*14a0*/  LOP3.LUT R18, R11, 0x800fffff, RZ, 0xc0, !PT ;  /* 0x800fffff0b127812 */ /* 0x000fe200078ec0ff */
[----:B------:R-:W-:Y:S01]  /*14b0*/  IMAD.MOV.U32 R0, RZ, RZ, 0x1ca00000 ;  /* 0x1ca00000ff007424 */ /* 0x000fe200078e00ff */
[C---:B------:R-:W-:Y:S01]  /*14c0*/  FSETP.GEU.AND P2, PT, |R9|.reuse, 1.469367938527859385e-39, PT ;  /* 0x001000000900780b */ /* 0x040fe20003f4e200 */
[----:B------:R-:W-:Y:S01]  /*14d0*/  BSSY.RECONVERGENT B1, `(.L_x_15) ;  /* 0x0000052000017945 */ /* 0x000fe20003800200 */
[----:B------:R-:W-:Y:S01]  /*14e0*/  LOP3.LUT R19, R18, 0x3ff00000, RZ, 0xfc, !PT ;  /* 0x3ff0000012137812 */ /* 0x000fe200078efcff */
[----:B------:R-:W-:Y:S01]  /*14f0*/  IMAD.MOV.U32 R18, RZ, RZ, R10 ;  /* 0x000000ffff127224 */ /* 0x000fe200078e000a */
[----:B------:R-:W-:Y:S02]  /*1500*/  LOP3.LUT R28, R9, 0x7ff00000, RZ, 0xc0, !PT ;  /* 0x7ff00000091c7812 */ /* 0x000fe400078ec0ff */
[----:B------:R-:W-:-:S03]  /*1510*/  LOP3.LUT R29, R11, 0x7ff00000, RZ, 0xc0, !PT ;  /* 0x7ff000000b1d7812 */ /* 0x000fc600078ec0ff */
[----:B------:R-:W-:Y:S01]  /*1520*/  @!P0 DMUL R18, R10, 8.98846567431157953865e+307 ;  /* 0x7fe000000a128828 */ /* 0x000fe20000000000 */
[C---:B------:R-:W-:Y:S01]  /*1530*/  ISETP.GE.U32.AND P1, PT, R28.reuse, R29, PT ;  /* 0x0000001d1c00720c */ /* 0x040fe20003f26070 */
[----:B------:R-:W-:Y:S02]  /*1540*/  IMAD.MOV.U32 R31, RZ, RZ, R28 ;  /* 0x000000ffff1f7224 */ /* 0x000fe400078e001c */
[----:B------:R-:W-:Y:S02]  /*1550*/  @!P2 LOP3.LUT R25, R11, 0x7ff00000, RZ, 0xc0, !PT ;  /* 0x7ff000000b19a812 */ /* 0x000fe400078ec0ff */
[----:B------:R-:W0:Y:S02]  /*1560*/  MUFU.RCP64H R23, R19 ;  /* 0x0000001300177308 */ /* 0x000e240000001800 */
[----:B------:R-:W-:Y:S02]  /*1570*/  @!P2 ISETP.GE.U32.AND P3, PT, R28, R25, PT ;  /* 0x000000191c00a20c */ /* 0x000fe40003f66070 */
[----:B------:R-:W-:-:S02]  /*1580*/  @!P0 LOP3.LUT R29, R19, 0x7ff00000, RZ, 0xc0, !PT ;  /* 0x7ff00000131d8812 */ /* 0x000fc400078ec0ff */
[----:B------:R-:W-:-:S04]  /*1590*/  @!P2 SEL R25, R0, 0x63400000, !P3 ;  /* 0x634000000019a807 */ /* 0x000fc80005800000 */
[----:B------:R-:W-:-:S04]  /*15a0*/  @!P2 LOP3.LUT R26, R25, 0x80000000, R9, 0xf8, !PT ;  /* 0x80000000191aa812 */ /* 0x000fc800078ef809 */
[----:B------:R-:W-:Y:S01]  /*15b0*/  @!P2 LOP3.LUT R27, R26, 0x100000, RZ, 0xfc, !PT ;  /* 0x001000001a1ba812 */ /* 0x000fe200078efcff */
[----:B------:R-:W-:Y:S01]  /*15c0*/  @!P2 IMAD.MOV.U32 R26, RZ, RZ, RZ ;  /* 0x000000ffff1aa224 */ /* 0x000fe200078e00ff */
[----:B0-----:R-:W-:-:S08]  /*15d0*/  DFMA R20, R22, -R18, 1 ;  /* 0x3ff000001614742b */ /* 0x001fd00000000812 */
[----:B------:R-:W-:-:S08]  /*15e0*/  DFMA R20, R20, R20, R20 ;  /* 0x000000141414722b */ /* 0x000fd00000000014 */
[----:B------:R-:W-:Y:S01]  /*15f0*/  DFMA R22, R22, R20, R22 ;  /* 0x000000141616722b */ /* 0x000fe20000000016 */
[----:B------:R-:W-:Y:S01]  /*1600*/  SEL R21, R0, 0x63400000, !P1 ;  /* 0x6340000000157807 */ /* 0x000fe20004800000 */
[----:B------:R-:W-:-:S03]  /*1610*/  IMAD.MOV.U32 R20, RZ, RZ, R8 ;  /* 0x000000ffff147224 */ /* 0x000fc600078e0008 */
[----:B------:R-:W-:-:S03]  /*1620*/  LOP3.LUT R21, R21, 0x800fffff, R9, 0xf8, !PT ;  /* 0x800fffff15157812 */ /* 0x000fc600078ef809 */
[----:B------:R-:W-:-:S03]  /*1630*/  DFMA R24, R22, -R18, 1 ;  /* 0x3ff000001618742b */ /* 0x000fc60000000812 */
[----:B------:R-:W-:-:S05]  /*1640*/  @!P2 DFMA R20, R20, 2, -R26 ;  /* 0x400000001414a82b */ /* 0x000fca000000081a */
[----:B------:R-:W-:-:S05]  /*1650*/  DFMA R24, R22, R24, R22 ;  /* 0x000000181618722b */ /* 0x000fca0000000016 */
[----:B------:R-:W-:-:S03]  /*1660*/  @!P2 LOP3.LUT R31, R21, 0x7ff00000, RZ, 0xc0, !PT ;  /* 0x7ff00000151fa812 */ /* 0x000fc600078ec0ff */
[----:B------:R-:W-:Y:S02]  /*1670*/  DMUL R22, R24, R20 ;  /* 0x0000001418167228 */ /* 0x000fe40000000000 */
[----:B------:R-:W-:-:S05]  /*1680*/  VIADD R32, R31, 0xffffffff ;  /* 0xffffffff1f207836 */ /* 0x000fca0000000000 */
[----:B------:R-:W-:Y:S01]  /*1690*/  ISETP.GT.U32.AND P0, PT, R32, 0x7feffffe, PT ;  /* 0x7feffffe2000780c */ /* 0x000fe20003f04070 */
[----:B------:R-:W-:Y:S01]  /*16a0*/  VIADD R32, R29, 0xffffffff ;  /* 0xffffffff1d207836 */ /* 0x000fe20000000000 */
[----:B------:R-:W-:-:S04]  /*16b0*/  DFMA R26, R22, -R18, R20 ;  /* 0x80000012161a722b */ /* 0x000fc80000000014 */
[----:B------:R-:W-:-:S04]  /*16c0*/  ISETP.GT.U32.OR P0, PT, R32, 0x7feffffe, P0 ;  /* 0x7feffffe2000780c */ /* 0x000fc80000704470 */
[----:B------:R-:W-:-:S09]  /*16d0*/  DFMA R26, R24, R26, R22 ;  /* 0x0000001a181a722b */ /* 0x000fd20000000016 */
[----:B------:R-:W-:Y:S05]  /*16e0*/  @P0 BRA `(.L_x_16) ;  /* 0x00000000006c0947 */ /* 0x000fea0003800000 */
[----:B------:R-:W-:-:S04]  /*16f0*/  LOP3.LUT R9, R11, 0x7ff00000, RZ, 0xc0, !PT ;  /* 0x7ff000000b097812 */ /* 0x000fc800078ec0ff */
[CC--:B------:R-:W-:Y:S02]  /*1700*/  VIADDMNMX R8, R28.reuse, -R9.reuse, 0xb9600000, !PT ;  /* 0xb96000001c087446 */ /* 0x0c0fe40007800909 */
[----:B------:R-:W-:Y:S02]  /*1710*/  ISETP.GE.U32.AND P0, PT, R28, R9, PT ;  /* 0x000000091c00720c */ /* 0x000fe40003f06070 */
[----:B------:R-:W-:Y:S02]  /*1720*/  VIMNMX R8, PT, PT, R8, 0x46a00000, PT ;  /* 0x46a0000008087848 */ /* 0x000fe40003fe0100 */
[----:B------:R-:W-:-:S05]  /*1730*/  SEL R9, R0, 0x63400000, !P0 ;  /* 0x6340000000097807 */ /* 0x000fca0004000000 */
[----:B------:R-:W-:Y:S02]  /*1740*/  IMAD.IADD R0, R8, 0x1, -R9 ;  /* 0x0000000108007824 */ /* 0x000fe400078e0a09 */
[----:B------:R-:W-:Y:S02]  /*1750*/  IMAD.MOV.U32 R8, RZ, RZ, RZ ;  /* 0x000000ffff087224 */ /* 0x000fe400078e00ff */
[----:B------:R-:W-:-:S06]  /*1760*/  VIADD R9, R0, 0x7fe00000 ;  /* 0x7fe0000000097836 */ /* 0x000fcc0000000000 */
[----:B------:R-:W-:-:S10]  /*1770*/  DMUL R22, R26, R8 ;  /* 0x000000081a167228 */ /* 0x000fd40000000000 */
[----:B------:R-:W-:-:S13]  /*1780*/  FSETP.GTU.AND P0, PT, |R23|, 1.469367938527859385e-39, PT ;  /* 0x001000001700780b */ /* 0x000fda0003f0c200 */
[----:B------:R-:W-:Y:S05]  /*1790*/  @P0 BRA `(.L_x_17) ;  /* 0x0000000000940947 */ /* 0x000fea0003800000 */
[----:B------:R-:W-:Y:S01]  /*17a0*/  DFMA R18, R26, -R18, R20 ;  /* 0x800000121a12722b */ /* 0x000fe20000000014 */
[----:B------:R-:W-:-:S09]  /*17b0*/  IMAD.MOV.U32 R8, RZ, RZ, RZ ;  /* 0x000000ffff087224 */ /* 0x000fd200078e00ff */
[C---:B------:R-:W-:Y:S02]  /*17c0*/  FSETP.NEU.AND P0, PT, R19.reuse, RZ, PT ;  /* 0x000000ff1300720b */ /* 0x040fe40003f0d000 */
[----:B------:R-:W-:-:S04]  /*17d0*/  LOP3.LUT R21, R19, 0x80000000, R11, 0x48, !PT ;  /* 0x8000000013157812 */ /* 0x000fc800078e480b */
[----:B------:R-:W-:-:S07]  /*17e0*/  LOP3.LUT R9, R21, R9, RZ, 0xfc, !PT ;  /* 0x0000000915097212 */ /* 0x000fce00078efcff */
[----:B------:R-:W-:Y:S05]  /*17f0*/  @!P0 BRA `(.L_x_17) ;  /* 0x00000000007c8947 */ /* 0x000fea0003800000 */
[----:B------:R-:W-:Y:S01]  /*1800*/  IMAD.MOV R11, RZ, RZ, -R0 ;  /* 0x000000ffff0b7224 */ /* 0x000fe200078e0a00 */
[----:B------:R-:W-:Y:S01]  /*1810*/  DMUL.RP R8, R26, R8 ;  /* 0x000000081a087228 */ /* 0x000fe20000008000 */
[----:B------:R-:W-:-:S06]  /*1820*/  IMAD.MOV.U32 R10, RZ, RZ, RZ ;  /* 0x000000ffff0a7224 */ /* 0x000fcc00078e00ff */
[----:B------:R-:W-:-:S03]  /*1830*/  DFMA R10, R22, -R10, R26 ;  /* 0x8000000a160a722b */ /* 0x000fc6000000001a */
[----:B------:R-:W-:-:S03]  /*1840*/  LOP3.LUT R21, R9, R21, RZ, 0x3c, !PT ;  /* 0x0000001509157212 */ /* 0x000fc600078e3cff */
[----:B------:R-:W-:-:S04]  /*1850*/  IADD3 R10, PT, PT, -R0, -0x43300000, RZ ;  /* 0xbcd00000000a7810 */ /* 0x000fc80007ffe1ff */
[----:B------:R-:W-:-:S04]  /*1860*/  FSETP.NEU.AND P0, PT, |R11|, R10, PT ;  /* 0x0000000a0b00720b */ /* 0x000fc80003f0d200 */
[----:B------:R-:W-:Y:S02]  /*1870*/  FSEL R22, R8, R22, !P0 ;  /* 0x0000001608167208 */ /* 0x000fe40004000000 */
[----:B------:R-:W-:Y:S01]  /*1880*/  FSEL R23, R21, R23, !P0 ;  /* 0x0000001715177208 */ /* 0x000fe20004000000 */
[----:B------:R-:W-:Y:S06]  /*1890*/  BRA `(.L_x_17) ;  /* 0x0000000000547947 */ /* 0x000fec0003800000 */
.L_x_16:
[----:B------:R-:W-:-:S14]  /*18a0*/  DSETP.NAN.AND P0, PT, R8, R8, PT ;  /* 0x000000080800722a */ /* 0x000fdc0003f08000 */
[----:B------:R-:W-:Y:S05]  /*18b0*/  @P0 BRA `(.L_x_18) ;  /* 0x0000000000440947 */ /* 0x000fea0003800000 */
[----:B------:R-:W-:-:S14]  /*18c0*/  DSETP.NAN.AND P0, PT, R10, R10, PT ;  /* 0x0000000a0a00722a */ /* 0x000fdc0003f08000 */
[----:B------:R-:W-:Y:S05]  /*18d0*/  @P0 BRA `(.L_x_19) ;  /* 0x0000000000300947 */ /* 0x000fea0003800000 */
[----:B------:R-:W-:Y:S01]  /*18e0*/  ISETP.NE.AND P0, PT, R31, R29, PT ;  /* 0x0000001d1f00720c */ /* 0x000fe20003f05270 */
[----:B------:R-:W-:Y:S02]  /*18f0*/  IMAD.MOV.U32 R22, RZ, RZ, 0x0 ;  /* 0x00000000ff167424 */ /* 0x000fe400078e00ff */
[----:B------:R-:W-:-:S10]  /*1900*/  IMAD.MOV.U32 R23, RZ, RZ, -0x80000 ;  /* 0xfff80000ff177424 */ /* 0x000fd400078e00ff */
[----:B------:R-:W-:Y:S05]  /*1910*/  @!P0 BRA `(.L_x_17) ;  /* 0x0000000000348947 */ /* 0x000fea0003800000 */
[----:B------:R-:W-:Y:S02]  /*1920*/  ISETP.NE.AND P0, PT, R31, 0x7ff00000, PT ;  /* 0x7ff000001f00780c */ /* 0x000fe40003f05270 */
[----:B------:R-:W-:Y:S02]  /*1930*/  LOP3.LUT R23, R9, 0x80000000, R11, 0x48, !PT ;  /* 0x8000000009177812 */ /* 0x000fe400078e480b */
[----:B------:R-:W-:-:S13]  /*1940*/  ISETP.EQ.OR P0, PT, R29, RZ, !P0 ;  /* 0x000000ff1d00720c */ /* 0x000fda0004702670 */
[----:B------:R-:W-:Y:S01]  /*1950*/  @P0 LOP3.LUT R0, R23, 0x7ff00000, RZ, 0xfc, !PT ;  /* 0x7ff0000017000812 */ /* 0x000fe200078efcff */
[----:B------:R-:W-:Y:S02]  /*1960*/  @!P0 IMAD.MOV.U32 R22, RZ, RZ, RZ ;  /* 0x000000ffff168224 */ /* 0x000fe400078e00ff */
[----:B------:R-:W-:Y:S02]  /*1970*/  @P0 IMAD.MOV.U32 R22, RZ, RZ, RZ ;  /* 0x000000ffff160224 */ /* 0x000fe400078e00ff */
[----:B------:R-:W-:Y:S01]  /*1980*/  @P0 IMAD.MOV.U32 R23, RZ, RZ, R0 ;  /* 0x000000ffff170224 */ /* 0x000fe200078e0000 */
[----:B------:R-:W-:Y:S06]  /*1990*/  BRA `(.L_x_17) ;  /* 0x0000000000147947 */ /* 0x000fec0003800000 */
.L_x_19:
[----:B------:R-:W-:Y:S01]  /*19a0*/  LOP3.LUT R23, R11, 0x80000, RZ, 0xfc, !PT ;  /* 0x000800000b177812 */ /* 0x000fe200078efcff */
[----:B------:R-:W-:Y:S01]  /*19b0*/  IMAD.MOV.U32 R22, RZ, RZ, R10 ;  /* 0x000000ffff167224 */ /* 0x000fe200078e000a */
[----:B------:R-:W-:Y:S06]  /*19c0*/  BRA `(.L_x_17) ;  /* 0x0000000000087947 */ /* 0x000fec0003800000 */
.L_x_18:
[----:B------:R-:W-:Y:S01]  /*19d0*/  LOP3.LUT R23, R9, 0x80000, RZ, 0xfc, !PT ;  /* 0x0008000009177812 */ /* 0x000fe200078efcff */
[----:B------:R-:W-:-:S07]  /*19e0*/  IMAD.MOV.U32 R22, RZ, RZ, R8 ;  /* 0x000000ffff167224 */ /* 0x000fce00078e0008 */
.L_x_17:
[----:B------:R-:W-:Y:S05]  /*19f0*/  BSYNC.RECONVERGENT B1 ;  /* 0x0000000000017941 */ /* 0x000fea0003800200 */
.L_x_15:
[----:B------:R-:W-:Y:S02]  /*1a00*/  IMAD.MOV.U32 R31, RZ, RZ, 0x0 ;  /* 0x00000000ff1f7424 */ /* 0x000fe400078e00ff */
[----:B------:R-:W-:Y:S02]  /*1a10*/  IMAD.MOV.U32 R8, RZ, RZ, R22 ;  /* 0x000000ffff087224 */ /* 0x000fe400078e0016 */
[----:B------:R-:W-:Y:S01]  /*1a20*/  IMAD.MOV.U32 R9, RZ, RZ, R23 ;  /* 0x000000ffff097224 */ /* 0x000fe200078e0017 */
[----:B------:R-:W-:Y:S06]  /*1a30*/  RET.REL.NODEC R30 `(_Z3dftPdP7double2i) ;  /* 0xffffffe41e707950 */ /* 0x000fec0003c3ffff */
        .type           $_Z3dftPdP7double2i$__internal_trig_reduction_slowpathd,@function
        .size           $_Z3dftPdP7double2i$__internal_trig_reduction_slowpathd,(.L_x_30 - $_Z3dftPdP7double2i$__internal_trig_reduction_slowpathd)
$_Z3dftPdP7double2i$__internal_trig_reduction_slowpathd:
[--C-:B------:R-:W-:Y:S01]  /*1a40*/  SHF.R.U32.HI R8, RZ, 0x14, R11.reuse ;  /* 0x00000014ff087819 */ /* 0x100fe2000001160b */
[----:B------:R-:W-:Y:S02]  /*1a50*/  IMAD.MOV.U32 R26, RZ, RZ, R10 ;  /* 0x000000ffff1a7224 */ /* 0x000fe400078e000a */
[----:B------:R-:W-:Y:S01]  /*1a60*/  IMAD.MOV.U32 R27, RZ, RZ, R11 ;  /* 0x000000ffff1b7224 */ /* 0x000fe200078e000b */
[----:B------:R-:W-:Y:S01]  /*1a70*/  LOP3.LUT R22, R8, 0x7ff, RZ, 0xc0, !PT ;  /* 0x000007ff08167812 */ /* 0x000fe200078ec0ff */
[----:B------:R-:W-:-:S03]  /*1a80*/  IMAD.MOV.U32 R9, RZ, RZ, RZ ;  /* 0x000000ffff097224 */ /* 0x000fc600078e00ff */
[----:B------:R-:W-:-:S13]  /*1a90*/  ISETP.NE.AND P0, PT, R22, 0x7ff, PT ;  /* 0x000007ff1600780c */ /* 0x000fda0003f05270 */
[----:B------:R-:W-:Y:S05]  /*1aa0*/  @!P0 BRA `(.L_x_20) ;  /* 0x0000000800448947 */ /* 0x000fea0003800000 */
[----:B------:R-:W-:Y:S01]  /*1ab0*/  VIADD R10, R22, 0xfffffc00 ;  /* 0xfffffc00160a7836 */ /* 0x000fe20000000000 */
[----:B------:R-:W-:Y:S01]  /*1ac0*/  BSSY.RECONVERGENT B1, `(.L_x_21) ;  /* 0x000002e000017945 */ /* 0x000fe20003800200 */
[----:B------:R-:W-:-:S03]  /*1ad0*/  CS2R R24, SRZ ;  /* 0x0000000000187805 */ /* 0x000fc6000001ff00 */
[----:B------:R-:W-:Y:S02]  /*1ae0*/  SHF.R.U32.HI R9, RZ, 0x6, R10 ;  /* 0x00000006ff097819 */ /* 0x000fe4000001160a */
[----:B------:R-:W-:Y:S02]  /*1af0*/  ISETP.GE.U32.AND P0, PT, R10, 0x80, PT ;  /* 0x000000800a00780c */ /* 0x000fe40003f06070 */
[C---:B------:R-:W-:Y:S02]  /*1b00*/  IADD3 R10, PT, PT, -R9.reuse, 0x13, RZ ;  /* 0x00000013090a7810 */ /* 0x040fe40007ffe1ff */
[----:B------:R-:W-:Y:S02]  /*1b10*/  IADD3 R33, PT, PT, -R9, 0xf, RZ ;  /* 0x0000000f09217810 */ /* 0x000fe40007ffe1ff */
[----:B------:R-:W-:-:S04]  /*1b20*/  SEL R10, R10, 0x12, P0 ;  /* 0x000000120a0a7807 */ /* 0x000fc80000000000 */
[----:B------:R-:W-:-:S13]  /*1b30*/  ISETP.GE.AND P0, PT, R33, R10, PT ;  /* 0x0000000a2100720c */ /* 0x000fda0003f06270 */
[----:B------:R-:W-:Y:S05]  /*1b40*/  @P0 BRA `(.L_x_22) ;  /* 0x0000000000940947 */ /* 0x000fea0003800000 */
[----:B------:R-:W0:Y:S01]  /*1b50*/  LDC.64 R22, c[0x0][0x358] ;  /* 0x0000d600ff167b82 */ /* 0x000e220000000a00 */
[C---:B------:R-:W-:Y:S01]  /*1b60*/  SHF.L.U64.HI R29, R26.reuse, 0xb, R27 ;  /* 0x0000000b1a1d7819 */ /* 0x040fe2000001021b */
[----:B------:R-:W-:Y:S01]  /*1b70*/  BSSY.RECONVERGENT B2, `(.L_x_23) ;  /* 0x0000021000027945 */ /* 0x000fe20003800200 */
[----:B------:R-:W-:Y:S01]  /*1b80*/  IMAD.SHL.U32 R31, R26, 0x800, RZ ;  /* 0x000008001a1f7824 */ /* 0x000fe200078e00ff */
[----:B------:R-:W-:Y:S01]  /*1b90*/  IADD3 R30, PT, PT, RZ, -R9, -R10 ;  /* 0x80000009ff1e7210 */ /* 0x000fe20007ffe80a */
[----:B------:R-:W-:Y:S01]  /*1ba0*/  IMAD.MOV.U32 R28, RZ, RZ, RZ ;  /* 0x000000ffff1c7224 */ /* 0x000fe200078e00ff */
[----:B------:R-:W-:Y:S02]  /*1bb0*/  CS2R R24, SRZ ;  /* 0x0000000000187805 */ /* 0x000fe4000001ff00 */
[----:B------:R-:W-:-:S07]  /*1bc0*/  LOP3.LUT R29, R29, 0x80000000, RZ, 0xfc, !PT ;  /* 0x800000001d1d7812 */ /* 0x000fce00078efcff */
.L_x_24:
[----:B------:R-:W1:Y:S01]  /*1bd0*/  LDC.64 R26, c[0x4][RZ] ;  /* 0x01000000ff1a7b82 */ /* 0x000e620000000a00 */
[----:B0-----:R-:W-:Y:S02]  /*1be0*/  R2UR UR10, R22 ;  /* 0x00000000160a72ca */ /* 0x001fe400000e0000 */
[----:B------:R-:W-:Y:S01]  /*1bf0*/  R2UR UR11, R23 ;  /* 0x00000000170b72ca */ /* 0x000fe200000e0000 */
[----:B-1----:R-:W-:-:S12]  /*1c00*/  IMAD.WIDE R26, R33, 0x8, R26 ;  /* 0x00000008211a7825 */ /* 0x002fd800078e021a */
[----:B------:R-:W2:Y:S01]  /*1c10*/  LDG.E.64.CONSTANT R26, desc[UR10][R26.64] ;  /* 0x0000000a1a1a7981 */ /* 0x000ea2000c1e9b00 */
[----:B------:R-:W-:Y:S02]  /*1c20*/  VIADD R30, R30, 0x1 ;  /* 0x000000011e1e7836 */ /* 0x000fe40000000000 */
[----:B------:R-:W-:Y:S02]  /*1c30*/  VIADD R33, R33, 0x1 ;  /* 0x0000000121217836 */ /* 0x000fe40000000000 */
[----:B--2---:R-:W-:-:S04]  /*1c40*/  IMAD.WIDE.U32 R24, P2, R26, R31, R24 ;  /* 0x0000001f1a187225 */ /* 0x004fc80007840018 */
[----:B------:R-:W-:Y:S02]  /*1c50*/  IMAD R35, R26, R29, RZ ;  /* 0x0000001d1a237224 */ /* 0x000fe400078e02ff */
[CC--:B------:R-:W-:Y:S02]  /*1c60*/  IMAD R32, R27.reuse, R31.reuse, RZ ;  /* 0x0000001f1b207224 */ /* 0x0c0fe400078e02ff */
[----:B------:R-:W-:Y:S01]  /*1c70*/  IMAD.HI.U32 R37, R27, R31, RZ ;  /* 0x0000001f1b257227 */ /* 0x000fe200078e00ff */
[----:B------:R-:W-:-:S03]  /*1c80*/  IADD3 R25, P0, PT, R35, R25, RZ ;  /* 0x0000001923197210 */ /* 0x000fc60007f1e0ff */
[----:B------:R-:W-:Y:S01]  /*1c90*/  IMAD R35, R28, 0x8, R1 ;  /* 0x000000081c237824 */ /* 0x000fe200078e0201 */
[----:B------:R-:W-:Y:S01]  /*1ca0*/  IADD3 R25, P1, PT, R32, R25, RZ ;  /* 0x0000001920197210 */ /* 0x000fe20007f3e0ff */
[----:B------:R-:W-:-:S04]  /*1cb0*/  IMAD.HI.U32 R32, R26, R29, RZ ;  /* 0x0000001d1a207227 */ /* 0x000fc800078e00ff */
[----:B------:R-:W-:Y:S01]  /*1cc0*/  IMAD.X R26, RZ, RZ, R32, P2 ;  /* 0x000000ffff1a7224 */ /* 0x000fe200010e0620 */
[----:B------:R0:W-:Y:S01]  /*1cd0*/  STL.64 [R35], R24 ;  /* 0x0000001823007387 */ /* 0x0001e20000100a00 */
[----:B------:R-:W-:-:S03]  /*1ce0*/  IMAD.HI.U32 R32, R27, R29, RZ ;  /* 0x0000001d1b207227 */ /* 0x000fc600078e00ff */
[----:B------:R-:W-:Y:S01]  /*1cf0*/  IADD3.X R26, P0, PT, R37, R26, RZ, P0, !PT ;  /* 0x0000001a251a7210 */ /* 0x000fe2000071e4ff */
[----:B------:R-:W-:Y:S02]  /*1d00*/  IMAD R27, R27, R29, RZ ;  /* 0x0000001d1b1b7224 */ /* 0x000fe400078e02ff */
[----:B------:R-:W-:-:S03]  /*1d10*/  VIADD R28, R28, 0x1 ;  /* 0x000000011c1c7836 */ /* 0x000fc60000000000 */
[----:B------:R-:W-:Y:S01]  /*1d20*/  IADD3.X R27, P1, PT, R27, R26, RZ, P1, !PT ;  /* 0x0000001a1b1b7210 */ /* 0x000fe20000f3e4ff */
[----:B------:R-:W-:Y:S01]  /*1d30*/  IMAD.X R26, RZ, RZ, R32, P0 ;  /* 0x000000ffff1a7224 */ /* 0x000fe200000e0620 */
[----:B------:R-:W-:-:S03]  /*1d40*/  ISETP.NE.AND P0, PT, R30, -0xf, PT ;  /* 0xfffffff11e00780c */ /* 0x000fc60003f05270 */
[----:B0-----:R-:W-:Y:S02]  /*1d50*/  IMAD.X R25, RZ, RZ, R26, P1 ;  /* 0x000000ffff197224 */ /* 0x001fe400008e061a */
[----:B------:R-:W-:-:S08]  /*1d60*/  IMAD.MOV.U32 R24, RZ, RZ, R27 ;  /* 0x000000ffff187224 */ /* 0x000fd000078e001b */
[----:B------:R-:W-:Y:S05]  /*1d70*/  @P0 BRA `(.L_x_24) ;  /* 0xfffffffc00940947 */ /* 0x000fea000383ffff */
[----:B------:R-:W-:Y:S05]  /*1d80*/  BSYNC.RECONVERGENT B2 ;  /* 0x0000000000027941 */ /* 0x000fea0003800200 */
.L_x_23:
[----:B------:R-:W-:-:S07]  /*1d90*/  IMAD.MOV.U32 R33, RZ, RZ, R10 ;  /* 0x000000ffff217224 */ /* 0x000fce00078e000a */
.L_x_22:
[----:B------:R-:W-:Y:S05]  /*1da0*/  BSYNC.RECONVERGENT B1 ;  /* 0x0000000000017941 */ /* 0x000fea0003800200 */
.L_x_21:
[----:B------:R-:W-:Y:S01]  /*1db0*/  LOP3.LUT P0, R37, R8, 0x3f, RZ, 0xc0, !PT ;  /* 0x0000003f08257812 */ /* 0x000fe2000780c0ff */
[----:B------:R-:W-:-:S04]  /*1dc0*/  IMAD.IADD R8, R9, 0x1, R33 ;  /* 0x0000000109087824 */ /* 0x000fc800078e0221 */
[----:B------:R-:W-:-:S05]  /*1dd0*/  IMAD.U32 R30, R8, 0x8, R1 ;  /* 0x00000008081e7824 */ /* 0x000fca00078e0001 */
[----:B------:R0:W-:Y:S04]  /*1de0*/  STL.64 [R30+-0x78], R24 ;  /* 0xffff88181e007387 */ /* 0x0001e80000100a00 */
[----:B------:R-:W2:Y:S04]  /*1df0*/  @P0 LDL.64 R28, [R1+0x8] ;  /* 0x00000800011c0983 */ /* 0x000ea80000100a00 */
[----:B------:R-:W3:Y:S04]  /*1e00*/  LDL.64 R22, [R1+0x10] ;  /* 0x0000100001167983 */ /* 0x000ee80000100a00 */
[----:B------:R-:W4:Y:S01]  /*1e10*/  LDL.64 R8, [R1+0x18] ;  /* 0x0000180001087983 */ /* 0x000f220000100a00 */
[----:B------:R-:W-:Y:S01]  /*1e20*/  @P0 LOP3.LUT R10, R37, 0x3f, RZ, 0x3c, !PT ;  /* 0x0000003f250a0812 */ /* 0x000fe200078e3cff */
[----:B------:R-:W-:Y:S01]  /*1e30*/  BSSY.RECONVERGENT B1, `(.L_x_25) ;  /* 0x0000034000017945 */ /* 0x000fe20003800200 */
[----:B--2---:R-:W-:-:S02]  /*1e40*/  @P0 SHF.R.U64 R27, R28, 0x1, R29 ;  /* 0x000000011c1b0819 */ /* 0x004fc4000000121d */
[----:B------:R-:W-:Y:S02]  /*1e50*/  @P0 SHF.R.U32.HI R29, RZ, 0x1, R29 ;  /* 0x00000001ff1d0819 */ /* 0x000fe4000001161d */
[CC--:B---3--:R-:W-:Y:S02]  /*1e60*/  @P0 SHF.L.U32 R31, R22.reuse, R37.reuse, RZ ;  /* 0x00000025161f0219 */ /* 0x0c8fe400000006ff */
[----:B0-----:R-:W-:Y:S02]  /*1e70*/  @P0 SHF.R.U64 R24, R27, R10, R29 ;  /* 0x0000000a1b180219 */ /* 0x001fe4000000121d */
[--C-:B------:R-:W-:Y:S02]  /*1e80*/  @P0 SHF.R.U32.HI R35, RZ, 0x1, R23.reuse ;  /* 0x00000001ff230819 */ /* 0x100fe40000011617 */
[C-C-:B------:R-:W-:Y:S02]  /*1e90*/  @P0 SHF.R.U64 R33, R22.reuse, 0x1, R23.reuse ;  /* 0x0000000116210819 */ /* 0x140fe40000001217 */
[----:B------:R-:W-:-:S02]  /*1ea0*/  @P0 SHF.L.U64.HI R26, R22, R37, R23 ;  /* 0x00000025161a0219 */ /* 0x000fc40000010217 */
[----:B------:R-:W-:Y:S02]  /*1eb0*/  @P0 SHF.R.U32.HI R25, RZ, R10, R29 ;  /* 0x0000000aff190219 */ /* 0x000fe4000001161d */
[----:B------:R-:W-:Y:S02]  /*1ec0*/  @P0 LOP3.LUT R22, R31, R24, RZ, 0xfc, !PT ;  /* 0x000000181f160212 */ /* 0x000fe400078efcff */
[----:B----4-:R-:W-:Y:S02]  /*1ed0*/  @P0 SHF.L.U32 R27, R8, R37, RZ ;  /* 0x00000025081b0219 */ /* 0x010fe400000006ff */
[----:B------:R-:W-:Y:S01]  /*1ee0*/  @P0 SHF.R.U64 R28, R33, R10, R35 ;  /* 0x0000000a211c0219 */ /* 0x000fe20000001223 */
[----:B------:R-:W-:Y:S01]  /*1ef0*/  IMAD.SHL.U32 R24, R22, 0x4, RZ ;  /* 0x0000000416187824 */ /* 0x000fe200078e00ff */
[----:B------:R-:W-:Y:S02]  /*1f00*/  @P0 LOP3.LUT R23, R26, R25, RZ, 0xfc, !PT ;  /* 0x000000191a170212 */ /* 0x000fe400078efcff */
[----:B------:R-:W-:-:S02]  /*1f10*/  @P0 SHF.L.U64.HI R37, R8, R37, R9 ;  /* 0x0000002508250219 */ /* 0x000fc40000010209 */
[----:B------:R-:W-:Y:S02]  /*1f20*/  @P0 SHF.R.U32.HI R10, RZ, R10, R35 ;  /* 0x0000000aff0a0219 */ /* 0x000fe40000011623 */
[----:B------:R-:W-:Y:S02]  /*1f30*/  @P0 LOP3.LUT R8, R27, R28, RZ, 0xfc, !PT ;  /* 0x0000001c1b080212 */ /* 0x000fe400078efcff */
[----:B------:R-:W-:Y:S02]  /*1f40*/  SHF.L.U64.HI R22, R22, 0x2, R23 ;  /* 0x0000000216167819 */ /* 0x000fe40000010217 */
[----:B------:R-:W-:Y:S02]  /*1f50*/  @P0 LOP3.LUT R9, R37, R10, RZ, 0xfc, !PT ;  /* 0x0000000a25090212 */ /* 0x000fe400078efcff */
[----:B------:R-:W-:Y:S02]  /*1f60*/  SHF.L.W.U32.HI R23, R23, 0x2, R8 ;  /* 0x0000000217177819 */ /* 0x000fe40000010e08 */
[----:B------:R-:W-:-:S02]  /*1f70*/  IADD3 RZ, P0, PT, RZ, -R24, RZ ;  /* 0x80000018ffff7210 */ /* 0x000fc40007f1e0ff */
[----:B------:R-:W-:Y:S02]  /*1f80*/  LOP3.LUT R10, RZ, R22, RZ, 0x33, !PT ;  /* 0x00000016ff0a7212 */ /* 0x000fe400078e33ff */
[----:B------:R-:W-:Y:S02]  /*1f90*/  SHF.L.W.U32.HI R8, R8, 0x2, R9 ;  /* 0x0000000208087819 */ /* 0x000fe40000010e09 */
[----:B------:R-:W-:Y:S02]  /*1fa0*/  LOP3.LUT R25, RZ, R23, RZ, 0x33, !PT ;  /* 0x00000017ff197212 */ /* 0x000fe400078e33ff */
[----:B------:R-:W-:Y:S02]  /*1fb0*/  IADD3.X R27, P0, PT, RZ, R10, RZ, P0, !PT ;  /* 0x0000000aff1b7210 */ /* 0x000fe4000071e4ff */
[----:B------:R-:W-:Y:S02]  /*1fc0*/  LOP3.LUT R10, RZ, R8, RZ, 0x33, !PT ;  /* 0x00000008ff0a7212 */ /* 0x000fe400078e33ff */
[----:B------:R-:W-:-:S02]  /*1fd0*/  IADD3.X R26, P1, PT, RZ, R25, RZ, P0, !PT ;  /* 0x00000019ff1a7210 */ /* 0x000fc4000073e4ff */
[----:B------:R-:W-:-:S03]  /*1fe0*/  ISETP.GT.U32.AND P2, PT, R23, -0x1, PT ;  /* 0xffffffff1700780c */ /* 0x000fc60003f44070 */
[----:B------:R-:W-:Y:S01]  /*1ff0*/  IMAD.X R25, RZ, RZ, R10, P1 ;  /* 0x000000ffff197224 */ /* 0x000fe200008e060a */
[----:B------:R-:W-:-:S04]  /*2000*/  ISETP.GT.AND.EX P0, PT, R8, -0x1, PT, P2 ;  /* 0xffffffff0800780c */ /* 0x000fc80003f04320 */
[----:B------:R-:W-:Y:S02]  /*2010*/  SEL R10, R8, R25, P0 ;  /* 0x00000019080a7207 */ /* 0x000fe40000000000 */
[----:B------:R-:W-:Y:S02]  /*2020*/  SEL R29, R23, R26, P0 ;  /* 0x0000001a171d7207 */ /* 0x000fe40000000000 */
[----:B------:R-:W-:Y:S02]  /*2030*/  ISETP.NE.U32.AND P1, PT, R10, RZ, PT ;  /* 0x000000ff0a00720c */ /* 0x000fe40003f25070 */
[----:B------:R-:W-:Y:S02]  /*2040*/  SEL R27, R22, R27, P0 ;  /* 0x0000001b161b7207 */ /* 0x000fe40000000000 */
[----:B------:R-:W-:Y:S01]  /*2050*/  SEL R23, R29, R10, !P1 ;  /* 0x0000000a1d177207 */ /* 0x000fe20004800000 */
[----:B------:R-:W-:-:S05]  /*2060*/  @!P0 IMAD.MOV R24, RZ, RZ, -R24 ;  /* 0x000000ffff188224 */ /* 0x000fca00078e0a18 */
[----:B------:R-:W0:Y:S02]  /*2070*/  FLO.U32 R23, R23 ;  /* 0x0000001700177300 */ /* 0x000e2400000e0000 */
[C---:B0-----:R-:W-:Y:S02]  /*2080*/  IADD3 R26, PT, PT, -R23.reuse, 0x1f, RZ ;  /* 0x0000001f171a7810 */ /* 0x041fe40007ffe1ff */
[----:B------:R-:W-:-:S03]  /*2090*/  IADD3 R25, PT, PT, -R23, 0x3f, RZ ;  /* 0x0000003f17197810 */ /* 0x000fc60007ffe1ff */
[----:B------:R-:W-:-:S05]  /*20a0*/  @P1 IMAD.MOV R25, RZ, RZ, R26 ;  /* 0x000000ffff191224 */ /* 0x000fca00078e021a */
[----:B------:R-:W-:-:S13]  /*20b0*/  ISETP.NE.AND P1, PT, R25, RZ, PT ;  /* 0x000000ff1900720c */ /* 0x000fda0003f25270 */
[----:B------:R-:W-:Y:S05]  /*20c0*/  @!P1 BRA `(.L_x_26) ;  /* 0x0000000000289947 */ /* 0x000fea0003800000 */
[C---:B------:R-:W-:Y:S02]  /*20d0*/  LOP3.LUT R22, R25.reuse, 0x3f, RZ, 0xc0, !PT ;  /* 0x0000003f19167812 */ /* 0x040fe400078ec0ff */
[--C-:B------:R-:W-:Y:S02]  /*20e0*/  SHF.R.U64 R24, R24, 0x1, R27.reuse ;  /* 0x0000000118187819 */ /* 0x100fe4000000121b */
[----:B------:R-:W-:Y:S02]  /*20f0*/  SHF.R.U32.HI R26, RZ, 0x1, R27 ;  /* 0x00000001ff1a7819 */ /* 0x000fe4000001161b */
[----:B------:R-:W-:Y:S02]  /*2100*/  LOP3.LUT R23, R25, 0x3f, RZ, 0xc, !PT ;  /* 0x0000003f19177812 */ /* 0x000fe400078e0cff */
[CC--:B------:R-:W-:Y:S02]  /*2110*/  SHF.L.U64.HI R27, R29.reuse, R22.reuse, R10 ;  /* 0x000000161d1b7219 */ /* 0x0c0fe4000001020a */
[----:B------:R-:W-:-:S02]  /*2120*/  SHF.L.U32 R22, R29, R22, RZ ;  /* 0x000000161d167219 */ /* 0x000fc400000006ff */
[-CC-:B------:R-:W-:Y:S02]  /*2130*/  SHF.R.U64 R29, R24, R23.reuse, R26.reuse ;  /* 0x00000017181d7219 */ /* 0x180fe4000000121a */
[----:B------:R-:W-:Y:S02]  /*2140*/  SHF.R.U32.HI R10, RZ, R23, R26 ;  /* 0x00000017ff0a7219 */ /* 0x000fe4000001161a */
[----:B------:R-:W-:Y:S02]  /*2150*/  LOP3.LUT R29, R22, R29, RZ, 0xfc, !PT ;  /* 0x0000001d161d7212 */ /* 0x000fe400078efcff */
[----:B------:R-:W-:-:S07]  /*2160*/  LOP3.LUT R10, R27, R10, RZ, 0xfc, !PT ;  /* 0x0000000a1b0a7212 */ /* 0x000fce00078efcff */
.L_x_26:
[----:B------:R-:W-:Y:S05]  /*2170*/  BSYNC.RECONVERGENT B1 ;  /* 0x0000000000017941 */ /* 0x000fea0003800200 */
.L_x_25:
[----:B------:R-:W-:Y:S01]  /*2180*/  IMAD.WIDE.U32 R26, R29, 0x2168c235, RZ ;  /* 0x2168c2351d1a7825 */ /* 0x000fe200078e00ff */
[----:B------:R-:W-:-:S03]  /*2190*/  SHF.R.U32.HI R9, RZ, 0x1e, R9 ;  /* 0x0000001eff097819 */ /* 0x000fc60000011609 */
[----:B------:R-:W-:Y:S01]  /*21a0*/  IMAD.MOV.U32 R22, RZ, RZ, R27 ;  /* 0x000000ffff167224 */ /* 0x000fe200078e001b */
[----:B------:R-:W-:Y:S01]  /*21b0*/  IADD3 RZ, P1, PT, R26, R26, RZ ;  /* 0x0000001a1aff7210 */ /* 0x000fe20007f3e0ff */
[----:B------:R-:W-:Y:S01]  /*21c0*/  IMAD.MOV.U32 R23, RZ, RZ, RZ ;  /* 0x000000ffff177224 */ /* 0x000fe200078e00ff */
[----:B------:R-:W-:Y:S01]  /*21d0*/  LEA.HI R9, R8, R9, RZ, 0x1 ;  /* 0x0000000908097211 */ /* 0x000fe200078f08ff */
[----:B------:R-:W-:-:S04]  /*21e0*/  IMAD.HI.U32 R24, R10, -0x36f0255e, RZ ;  /* 0xc90fdaa20a187827 */ /* 0x000fc800078e00ff */
[----:B------:R-:W-:-:S04]  /*21f0*/  IMAD.WIDE.U32 R22, R29, -0x36f0255e, R22 ;  /* 0xc90fdaa21d167825 */ /* 0x000fc800078e0016 */
[C---:B------:R-:W-:Y:S02]  /*2200*/  IMAD R27, R10.reuse, -0x36f0255e, RZ ;  /* 0xc90fdaa20a1b7824 */ /* 0x040fe400078e02ff */
[----:B------:R-:W-:-:S04]  /*2210*/  IMAD.WIDE.U32 R22, P2, R10, 0x2168c235, R22 ;  /* 0x2168c2350a167825 */ /* 0x000fc80007840016 */
[----:B------:R-:W-:Y:S01]  /*2220*/  IMAD.X R10, RZ, RZ, R24, P2 ;  /* 0x000000ffff0a7224 */ /* 0x000fe200010e0618 */
[----:B------:R-:W-:Y:S02]  /*2230*/  IADD3 R23, P2, PT, R27, R23, RZ ;  /* 0x000000171b177210 */ /* 0x000fe40007f5e0ff */
[----:B------:R-:W-:Y:S02]  /*2240*/  IADD3.X RZ, P1, PT, R22, R22, RZ, P1, !PT ;  /* 0x0000001616ff7210 */ /* 0x000fe40000f3e4ff */
[C---:B------:R-:W-:Y:S01]  /*2250*/  ISETP.GT.U32.AND P3, PT, R23.reuse, RZ, PT ;  /* 0x000000ff1700720c */ /* 0x040fe20003f64070 */
[----:B------:R-:W-:Y:S01]  /*2260*/  IMAD.X R10, RZ, RZ, R10, P2 ;  /* 0x000000ffff0a7224 */ /* 0x000fe200010e060a */
[----:B------:R-:W-:-:S04]  /*2270*/  IADD3.X R22, P2, PT, R23, R23, RZ, P1, !PT ;  /* 0x0000001717167210 */ /* 0x000fc80000f5e4ff */
[C---:B------:R-:W-:Y:S01]  /*2280*/  ISETP.GT.AND.EX P1, PT, R10.reuse, RZ, PT, P3 ;  /* 0x000000ff0a00720c */ /* 0x040fe20003f24330 */
[----:B------:R-:W-:-:S03]  /*2290*/  IMAD.X R27, R10, 0x1, R10, P2 ;  /* 0x000000010a1b7824 */ /* 0x000fc600010e060a */
[----:B------:R-:W-:Y:S02]  /*22a0*/  SEL R22, R22, R23, P1 ;  /* 0x0000001716167207 */ /* 0x000fe40000800000 */
[----:B------:R-:W-:Y:S02]  /*22b0*/  SEL R23, R27, R10, P1 ;  /* 0x0000000a1b177207 */ /* 0x000fe40000800000 */
[----:B------:R-:W-:Y:S02]  /*22c0*/  IADD3 R26, P2, PT, R22, 0x1, RZ ;  /* 0x00000001161a7810 */ /* 0x000fe40007f5e0ff */
[----:B------:R-:W-:Y:S02]  /*22d0*/  SEL R10, RZ, 0xffffffff, !P1 ;  /* 0xffffffffff0a7807 */ /* 0x000fe40004800000 */
[----:B------:R-:W-:Y:S01]  /*22e0*/  LOP3.LUT P1, R11, R11, 0x80000000, RZ, 0xc0, !PT ;  /* 0x800000000b0b7812 */ /* 0x000fe2000782c0ff */
[----:B------:R-:W-:Y:S02]  /*22f0*/  IMAD.X R23, RZ, RZ, R23, P2 ;  /* 0x000000ffff177224 */ /* 0x000fe400010e0617 */
[----:B------:R-:W-:Y:S01]  /*2300*/  IMAD.IADD R10, R10, 0x1, -R25 ;  /* 0x000000010a0a7824 */ /* 0x000fe200078e0a19 */
[----:B------:R-:W-:-:S02]  /*2310*/  @!P0 LOP3.LUT R11, R11, 0x80000000, RZ, 0x3c, !PT ;  /* 0x800000000b0b8812 */ /* 0x000fc400078e3cff */
[----:B------:R-:W-:Y:S01]  /*2320*/  SHF.R.U64 R26, R26, 0xa, R23 ;  /* 0x0000000a1a1a7819 */ /* 0x000fe20000001217 */
[----:B------:R-:W-:-:S03]  /*2330*/  IMAD.SHL.U32 R10, R10, 0x100000, RZ ;  /* 0x001000000a0a7824 */ /* 0x000fc600078e00ff */
[----:B------:R-:W-:-:S03]  /*2340*/  IADD3 R26, P2, PT, R26, 0x1, RZ ;  /* 0x000000011a1a7810 */ /* 0x000fc60007f5e0ff */
[----:B------:R-:W-:Y:S01]  /*2350*/  @P1 IMAD.MOV R9, RZ, RZ, -R9 ;  /* 0x000000ffff091224 */ /* 0x000fe200078e0a09 */
[----:B------:R-:W-:-:S04]  /*2360*/  LEA.HI.X R23, R23, RZ, RZ, 0x16, P2 ;  /* 0x000000ff17177211 */ /* 0x000fc800010fb4ff */
[--C-:B------:R-:W-:Y:S02]  /*2370*/  SHF.R.U64 R26, R26, 0x1, R23.reuse ;  /* 0x000000011a1a7819 */ /* 0x100fe40000001217 */
[----:B------:R-:W-:Y:S02]  /*2380*/  SHF.R.U32.HI R23, RZ, 0x1, R23 ;  /* 0x00000001ff177819 */ /* 0x000fe40000011617 */
[----:B------:R-:W-:-:S04]  /*2390*/  IADD3 R26, P2, P3, RZ, RZ, R26 ;  /* 0x000000ffff1a7210 */ /* 0x000fc80007b5e01a */
[----:B------:R-:W-:-:S04]  /*23a0*/  IADD3.X R8, PT, PT, R10, 0x3fe00000, R23, P2, P3 ;  /* 0x3fe000000a087810 */ /* 0x000fc800017e6417 */
[----:B------:R-:W-:-:S07]  /*23b0*/  LOP3.LUT R27, R8, R11, RZ, 0xfc, !PT ;  /* 0x0000000b081b7212 */ /* 0x000fce00078efcff */
.L_x_20:
[----:B------:R-:W-:Y:S02]  /*23c0*/  IMAD.MOV.U32 R10, RZ, RZ, R9 ;  /* 0x000000ffff0a7224 */ /* 0x000fe400078e0009 */
[----:B------:R-:W-:Y:S02]  /*23d0*/  IMAD.MOV.U32 R8, RZ, RZ, R0 ;  /* 0x000000ffff087224 */ /* 0x000fe400078e0000 */
[----:B------:R-:W-:-:S04]  /*23e0*/  IMAD.MOV.U32 R9, RZ, RZ, 0x0 ;  /* 0x00000000ff097424 */ /* 0x000fc800078e00ff */
[----:B------:R-:W-:Y:S05]  /*23f0*/  RET.REL.NODEC R8 `(_Z3dftPdP7double2i) ;  /* 0xffffffdc08007950 */ /* 0x000fea0003c3ffff */
.L_x_27:
[----:B------:R-:W-:-:S00]  /*2400*/  BRA `(.L_x_27) ;  /* 0xfffffffc00fc7947 */ /* 0x000fc0000383ffff */
[----:B------:R-:W-:-:S00]  /*2410*/  NOP ;  /* 0x0000000000007918 */ /* 0x000fc00000000000 */
        /* <DEDUP_REMOVED lines=14> */
.L_x_30:


//--------------------- .nv.global.init           --------------------------
	.section	.nv.global.init,"aw",@progbits
	.align	8
.nv.global.init:
	.type		__cudart_i2opi_d,@object
	.size		__cudart_i2opi_d,(.L_0 - __cudart_i2opi_d)
__cudart_i2opi_d:
        /*0000*/ 	.byte	0x08, 0x5d, 0x8d, 0x1f, 0xb1, 0x5f, 0xfb, 0x6b, 0xea, 0x92, 0x52, 0x8a, 0xf7, 0x39, 0x07, 0x3d
        /* <DEDUP_REMOVED lines=8> */
.L_0:


//--------------------- .nv.shared.reserved.0     --------------------------
	.section	.nv.shared.reserved.0,"aw",@nobits
	.weak		__nv_reservedSMEM_offset_0_alias
	.size		__nv_reservedSMEM_offset_0_alias, 0, 64
	.other		__nv_reservedSMEM_offset_0_alias,@"STO_CUDA_RESERVED_SHARED STV_DEFAULT"
__nv_reservedSMEM_offset_0_alias:
	.zero		0
	.zero		64


//--------------------- .nv.constant0._Z3dftPdP7double2i --------------------------
	.section	.nv.constant0._Z3dftPdP7double2i,"a",@progbits
	.sectionflags	@""
	.align	4
.nv.constant0._Z3dftPdP7double2i:
	.zero		916


//--------------------- SYMBOLS --------------------------

	.type		.nv.reservedSmem.offset0,@object
	.size		.nv.reservedSmem.offset0,0x4
